	.headerflags	@"EF_CUDA_TEXMODE_UNIFIED EF_CUDA_64BIT_ADDRESS EF_CUDA_ACCELERATORS EF_CUDA_SM90 EF_CUDA_VIRTUAL_SM(EF_CUDA_SM90)"
	.elftype	@"ET_EXEC"


//--------------------- .nv.info                  --------------------------
	.section	.nv.info,"",@"SHT_CUDA_INFO"
	.align	4


	//----- nvinfo : EIATTR_REGCOUNT
	.align		4
        /*0000*/ 	.byte	0x04, 0x2f
        /*0002*/ 	.short	(.L_1 - .L_0)
	.align		4
.L_0:
        /*0004*/ 	.word	index@(triton_mm)
        /*0008*/ 	.word	0x00000060


	//----- nvinfo : EIATTR_MIN_STACK_SIZE
	.align		4
.L_1:
        /*000c*/ 	.byte	0x04, 0x12
        /*000e*/ 	.short	(.L_3 - .L_2)
	.align		4
.L_2:
        /*0010*/ 	.word	index@(triton_mm)
        /*0014*/ 	.word	0x00000000


	//----- nvinfo : EIATTR_FRAME_SIZE
	.align		4
.L_3:
        /*0018*/ 	.byte	0x04, 0x11
        /*001a*/ 	.short	(.L_5 - .L_4)
	.align		4
.L_4:
        /*001c*/ 	.word	index@(triton_mm)
        /*0020*/ 	.word	0x00000000


	//----- nvinfo : EIATTR_MIN_STACK_SIZE
	.align		4
.L_5:
        /*0024*/ 	.byte	0x04, 0x12
        /*0026*/ 	.short	(.L_7 - .L_6)
	.align		4
.L_6:
        /*0028*/ 	.word	index@(triton_mm)
        /*002c*/ 	.word	0x00000000
.L_7:


//--------------------- .nv.info.triton_mm        --------------------------
	.section	.nv.info.triton_mm,"",@"SHT_CUDA_INFO"
	.sectionflags	@""
	.align	4


	//----- nvinfo : EIATTR_CUDA_API_VERSION
	.align		4
        /*0000*/ 	.byte	0x04, 0x37
        /*0002*/ 	.short	(.L_9 - .L_8)
.L_8:
        /*0004*/ 	.word	0x0000007c


	//----- nvinfo : EIATTR_KPARAM_INFO
	.align		4
.L_9:
        /*0008*/ 	.byte	0x04, 0x17
        /*000a*/ 	.short	(.L_11 - .L_10)
.L_10:
        /*000c*/ 	.word	0x00000000
        /*0010*/ 	.short	0x0003
        /*0012*/ 	.short	0x0018
        /*0014*/ 	.byte	0x00, 0xf0, 0x21, 0x00


	//----- nvinfo : EIATTR_KPARAM_INFO
	.align		4
.L_11:
        /*0018*/ 	.byte	0x04, 0x17
        /*001a*/ 	.short	(.L_13 - .L_12)
.L_12:
        /*001c*/ 	.word	0x00000000
        /*0020*/ 	.short	0x0002
        /*0022*/ 	.short	0x0010
        /*0024*/ 	.byte	0x00, 0xf0, 0x21, 0x00


	//----- nvinfo : EIATTR_KPARAM_INFO
	.align		4
.L_13:
        /*0028*/ 	.byte	0x04, 0x17
        /*002a*/ 	.short	(.L_15 - .L_14)
.L_14:
        /*002c*/ 	.word	0x00000000
        /*0030*/ 	.short	0x0001
        /*0032*/ 	.short	0x0008
        /*0034*/ 	.byte	0x00, 0xf0, 0x21, 0x00


	//----- nvinfo : EIATTR_KPARAM_INFO
	.align		4
.L_15:
        /*0038*/ 	.byte	0x04, 0x17
        /*003a*/ 	.short	(.L_17 - .L_16)
.L_16:
        /*003c*/ 	.word	0x00000000
        /*0040*/ 	.short	0x0000
        /*0042*/ 	.short	0x0000
        /*0044*/ 	.byte	0x00, 0xf0, 0x21, 0x00


	//----- nvinfo : EIATTR_SPARSE_MMA_MASK
	.align		4
.L_17:
        /*0048*/ 	.byte	0x03, 0x50
        /*004a*/ 	.short	0x0000


	//----- nvinfo : EIATTR_MAXREG_COUNT
	.align		4
        /*004c*/ 	.byte	0x03, 0x1b
        /*004e*/ 	.short	0x00ff


	//----- nvinfo : EIATTR_COOP_GROUP_MASK_REGIDS
	.align		4
        /*0050*/ 	.byte	0x04, 0x29
        /*0052*/ 	.short	(.L_19 - .L_18)


	//   ....[0]....
.L_18:
        /*0054*/ 	.word	0xffffffff


	//----- nvinfo : EIATTR_COOP_GROUP_INSTR_OFFSETS
	.align		4
.L_19:
        /*0058*/ 	.byte	0x04, 0x28
        /*005a*/ 	.short	(.L_21 - .L_20)


	//   ....[0]....
.L_20:
        /*005c*/ 	.word	0x00000ba0


	//----- nvinfo : EIATTR_EXIT_INSTR_OFFSETS
	.align		4
.L_21:
        /*0060*/ 	.byte	0x04, 0x1c
        /*0062*/ 	.short	(.L_23 - .L_22)


	//   ....[0]....
.L_22:
        /*0064*/ 	.word	0x000025c0


	//   ....[1]....
        /*0068*/ 	.word	0x000025e0


	//----- nvinfo : EIATTR_MAX_THREADS
	.align		4
.L_23:
        /*006c*/ 	.byte	0x04, 0x05
        /*006e*/ 	.short	(.L_25 - .L_24)
.L_24:
        /*0070*/ 	.word	0x00000080
        /*0074*/ 	.word	0x00000001
        /*0078*/ 	.word	0x00000001


	//----- nvinfo : EIATTR_CBANK_PARAM_SIZE
	.align		4
.L_25:
        /*007c*/ 	.byte	0x03, 0x19
        /*007e*/ 	.short	0x0020


	//----- nvinfo : EIATTR_PARAM_CBANK
	.align		4
        /*0080*/ 	.byte	0x04, 0x0a
        /*0082*/ 	.short	(.L_27 - .L_26)
	.align		4
.L_26:
        /*0084*/ 	.word	index@(.nv.constant0.triton_mm)
        /*0088*/ 	.short	0x0210
        /*008a*/ 	.short	0x0020


	//----- nvinfo : EIATTR_SW_WAR
	.align		4
.L_27:
        /*008c*/ 	.byte	0x04, 0x36
        /*008e*/ 	.short	(.L_29 - .L_28)
.L_28:
        /*0090*/ 	.word	0x00000008
.L_29:


//--------------------- .nv.callgraph             --------------------------
	.section	.nv.callgraph,"",@"SHT_CUDA_CALLGRAPH"
	.align	4
	.sectionentsize	8
	.align		4
        /*0000*/ 	.word	0x00000000
	.align		4
        /*0004*/ 	.word	0xffffffff
	.align		4
        /*0008*/ 	.word	0x00000000
	.align		4
        /*000c*/ 	.word	0xfffffffe
	.align		4
        /*0010*/ 	.word	0x00000000
	.align		4
        /*0014*/ 	.word	0xfffffffd
	.align		4
        /*0018*/ 	.word	0x00000000
	.align		4
        /*001c*/ 	.word	0xfffffffc


//--------------------- .text.triton_mm           --------------------------
	.section	.text.triton_mm,"ax",@progbits
	.sectionflags	@"SHF_BARRIERS=1"
	.align	128
        .global         triton_mm
        .type           triton_mm,@function
        .size           triton_mm,(.L_x_2 - triton_mm)
        .other          triton_mm,@"STO_CUDA_ENTRY STV_DEFAULT"
triton_mm:
.text.triton_mm:
[----:B------:R-:W1:Y:S01]  /*0000*/  LDC R1, c[0x0][0x28] ;  /* 0x00000a00ff017b82 */ /* 0x000e620000000800 */
[----:B------:R-:W2:Y:S01]  /*0010*/  S2R R9, SR_CTAID.X ;  /* 0x0000000000097919 */ /* 0x000ea20000002500 */
[----:B------:R-:W-:-:S06]  /*0020*/  IMAD.MOV.U32 R5, RZ, RZ, -0x8 ;  /* 0xfffffff8ff057424 */ /* 0x000fcc00078e00ff */
[----:B------:R-:W3:Y:S01]  /*0030*/  S2UR UR18, SR_CgaCtaId ;  /* 0x00000000001279c3 */ /* 0x000ee20000008800 */
[----:B------:R-:W-:Y:S01]  /*0040*/  UMOV UR4, 0x400 ;  /* 0x0000040000047882 */ /* 0x000fe20000000000 */
[----:B------:R-:W-:Y:S01]  /*0050*/  ULDC.64 UR22, c[0x0][0x208] ;  /* 0x0000820000167ab9 */ /* 0x000fe20000000a00 */
[----:B------:R-:W-:Y:S01]  /*0060*/  IMAD.MOV.U32 R93, RZ, RZ, -0x20 ;  /* 0xffffffe0ff5d7424 */ /* 0x000fe200078e00ff */
[----:B------:R-:W-:Y:S02]  /*0070*/  CS2R R56, SRZ ;  /* 0x0000000000387805 */ /* 0x000fe4000001ff00 */
[----:B------:R-:W-:Y:S02]  /*0080*/  CS2R R58, SRZ ;  /* 0x00000000003a7805 */ /* 0x000fe4000001ff00 */
[----:B------:R-:W-:Y:S02]  /*0090*/  CS2R R60, SRZ ;  /* 0x00000000003c7805 */ /* 0x000fe4000001ff00 */
[----:B------:R-:W-:Y:S01]  /*00a0*/  CS2R R62, SRZ ;  /* 0x00000000003e7805 */ /* 0x000fe2000001ff00 */
[----:B------:R-:W4:Y:S01]  /*00b0*/  LDC.64 R24, c[0x0][0x218] ;  /* 0x00008600ff187b82 */ /* 0x000f220000000a00 */
[----:B------:R-:W-:-:S02]  /*00c0*/  CS2R R64, SRZ ;  /* 0x0000000000407805 */ /* 0x000fc4000001ff00 */
[----:B------:R-:W-:Y:S02]  /*00d0*/  CS2R R66, SRZ ;  /* 0x0000000000427805 */ /* 0x000fe4000001ff00 */
[----:B------:R-:W-:Y:S02]  /*00e0*/  CS2R R68, SRZ ;  /* 0x0000000000447805 */ /* 0x000fe4000001ff00 */
[----:B------:R-:W-:Y:S02]  /*00f0*/  CS2R R70, SRZ ;  /* 0x0000000000467805 */ /* 0x000fe4000001ff00 */
[----:B------:R-:W-:Y:S02]  /*0100*/  CS2R R72, SRZ ;  /* 0x0000000000487805 */ /* 0x000fe4000001ff00 */
[----:B------:R-:W-:Y:S02]  /*0110*/  CS2R R74, SRZ ;  /* 0x00000000004a7805 */ /* 0x000fe4000001ff00 */
        /* <DEDUP_REMOVED lines=8> */
[----:B------:R-:W-:Y:S01]  /*01a0*/  CS2R R42, SRZ ;  /* 0x00000000002a7805 */ /* 0x000fe2000001ff00 */
[----:B---3--:R-:W-:Y:S01]  /*01b0*/  UPRMT UR18, UR18, 0x654, UR4 ;  /* 0x0000065412127896 */ /* 0x008fe20008000004 */
[----:B------:R-:W-:Y:S02]  /*01c0*/  CS2R R44, SRZ ;  /* 0x00000000002c7805 */ /* 0x000fe4000001ff00 */
[----:B------:R-:W-:Y:S02]  /*01d0*/  CS2R R46, SRZ ;  /* 0x00000000002e7805 */ /* 0x000fe4000001ff00 */
[----:B------:R-:W-:Y:S02]  /*01e0*/  CS2R R48, SRZ ;  /* 0x0000000000307805 */ /* 0x000fe4000001ff00 */
[----:B------:R-:W-:-:S02]  /*01f0*/  CS2R R50, SRZ ;  /* 0x0000000000327805 */ /* 0x000fc4000001ff00 */
[----:B------:R-:W-:Y:S01]  /*0200*/  CS2R R52, SRZ ;  /* 0x0000000000347805 */ /* 0x000fe2000001ff00 */
[----:B--2---:R-:W-:Y:S01]  /*0210*/  IMAD.HI R0, R9, 0x2aaaaaab, RZ ;  /* 0x2aaaaaab09007827 */ /* 0x004fe200078e02ff */
[----:B------:R-:W-:Y:S01]  /*0220*/  CS2R R54, SRZ ;  /* 0x0000000000367805 */ /* 0x000fe2000001ff00 */
[----:B------:R-:W-:Y:S01]  /*0230*/  UMOV UR19, 0x1 ;  /* 0x0000000100137882 */ /* 0x000fe20000000000 */
[----:B------:R-:W-:Y:S01]  /*0240*/  UMOV UR6, 0xffffffff ;  /* 0xffffffff00067882 */ /* 0x000fe20000000000 */
[----:B------:R-:W-:Y:S01]  /*0250*/  UMOV UR4, URZ ;  /* 0x0000003f00047c82 */ /* 0x000fe20008000000 */
[----:B------:R-:W-:Y:S01]  /*0260*/  SHF.R.U32.HI R3, RZ, 0x1f, R0 ;  /* 0x0000001fff037819 */ /* 0x000fe20000011600 */
[----:B------:R-:W-:Y:S01]  /*0270*/  UIADD3 UR21, UR18, 0x6000, URZ ;  /* 0x0000600012157890 */ /* 0x000fe2000fffe03f */
[----:B------:R-:W-:Y:S02]  /*0280*/  UMOV UR5, URZ ;  /* 0x0000003f00057c82 */ /* 0x000fe40008000000 */
[----:B------:R-:W-:-:S05]  /*0290*/  LEA.HI.SX32 R4, R0, R3, 0x1a ;  /* 0x0000000300047211 */ /* 0x000fca00078fd2ff */
[C---:B------:R-:W-:Y:S02]  /*02a0*/  IMAD R0, R4.reuse, R5, 0x20 ;  /* 0x0000002004007424 */ /* 0x040fe400078e0205 */
[----:B------:R-:W-:-:S03]  /*02b0*/  IMAD R6, R4, -0x180, R9 ;  /* 0xfffffe8004067824 */ /* 0x000fc600078e0209 */
[----:B------:R-:W-:Y:S02]  /*02c0*/  VIMNMX R5, R0, 0x8, PT ;  /* 0x0000000800057848 */ /* 0x000fe40003fe0100 */
[----:B------:R-:W-:Y:S02]  /*02d0*/  IABS R12, R6 ;  /* 0x00000006000c7213 */ /* 0x000fe40000000000 */
[-C--:B------:R-:W-:Y:S02]  /*02e0*/  IABS R11, R5.reuse ;  /* 0x00000005000b7213 */ /* 0x080fe40000000000 */
[-C--:B------:R-:W-:Y:S02]  /*02f0*/  IABS R10, R5.reuse ;  /* 0x00000005000a7213 */ /* 0x080fe40000000000 */
[----:B------:R-:W2:Y:S01]  /*0300*/  I2F.RP R0, R11 ;  /* 0x0000000b00007306 */ /* 0x000ea20000209400 */
[----:B------:R-:W-:Y:S02]  /*0310*/  LOP3.LUT R6, R6, R5, RZ, 0x3c, !PT ;  /* 0x0000000506067212 */ /* 0x000fe400078e3cff */
[----:B------:R-:W-:-:S02]  /*0320*/  IMAD.MOV R10, RZ, RZ, -R10 ;  /* 0x000000ffff0a7224 */ /* 0x000fc400078e0a0a */
[----:B------:R-:W-:-:S03]  /*0330*/  ISETP.GE.AND P3, PT, R6, RZ, PT ;  /* 0x000000ff0600720c */ /* 0x000fc60003f66270 */
[----:B--2---:R-:W2:Y:S02]  /*0340*/  MUFU.RCP R0, R0 ;  /* 0x0000000000007308 */ /* 0x004ea40000001000 */
[----:B--2---:R-:W-:Y:S02]  /*0350*/  VIADD R2, R0, 0xffffffe ;  /* 0x0ffffffe00027836 */ /* 0x004fe40000000000 */
[----:B------:R-:W2:Y:S04]  /*0360*/  S2R R0, SR_TID.X ;  /* 0x0000000000007919 */ /* 0x000ea80000002100 */
[----:B------:R3:W5:Y:S02]  /*0370*/  F2I.FTZ.U32.TRUNC.NTZ R3, R2 ;  /* 0x0000000200037305 */ /* 0x000764000021f000 */
[----:B---3--:R-:W-:-:S02]  /*0380*/  IMAD.MOV.U32 R2, RZ, RZ, RZ ;  /* 0x000000ffff027224 */ /* 0x008fc400078e00ff */
[----:B-----5:R-:W-:-:S04]  /*0390*/  IMAD.MOV R8, RZ, RZ, -R3 ;  /* 0x000000ffff087224 */ /* 0x020fc800078e0a03 */
[----:B------:R-:W-:Y:S02]  /*03a0*/  IMAD R7, R8, R11, RZ ;  /* 0x0000000b08077224 */ /* 0x000fe400078e02ff */
[----:B------:R-:W-:Y:S02]  /*03b0*/  IMAD.MOV.U32 R8, RZ, RZ, R12 ;  /* 0x000000ffff087224 */ /* 0x000fe400078e000c */
[----:B------:R-:W-:Y:S01]  /*03c0*/  IMAD.HI.U32 R3, R3, R7, R2 ;  /* 0x0000000703037227 */ /* 0x000fe200078e0002 */
[----:B------:R-:W-:-:S05]  /*03d0*/  IABS R2, R9 ;  /* 0x0000000900027213 */ /* 0x000fca0000000000 */
[----:B------:R-:W-:Y:S01]  /*03e0*/  IMAD.HI.U32 R7, R3, R8, RZ ;  /* 0x0000000803077227 */ /* 0x000fe200078e00ff */
[--C-:B--2---:R-:W-:Y:S02]  /*03f0*/  SHF.R.U32.HI R6, RZ, 0x2, R0.reuse ;  /* 0x00000002ff067819 */ /* 0x104fe40000011600 */
[----:B------:R-:W-:Y:S01]  /*0400*/  SHF.R.U32.HI R92, RZ, 0x5, R0 ;  /* 0x00000005ff5c7819 */ /* 0x000fe20000011600 */
[----:B------:R-:W-:Y:S02]  /*0410*/  IMAD R8, R7, R10, R8 ;  /* 0x0000000a07087224 */ /* 0x000fe400078e0208 */
[----:B------:R-:W-:Y:S01]  /*0420*/  IMAD.HI.U32 R3, R3, R2, RZ ;  /* 0x0000000203037227 */ /* 0x000fe200078e00ff */
[----:B------:R-:W-:Y:S02]  /*0430*/  LOP3.LUT R91, R92, 0x7fffffc, RZ, 0xc0, !PT ;  /* 0x07fffffc5c5b7812 */ /* 0x000fe400078ec0ff */
[----:B------:R-:W-:Y:S01]  /*0440*/  ISETP.GT.U32.AND P2, PT, R11, R8, PT ;  /* 0x000000080b00720c */ /* 0x000fe20003f44070 */
[----:B------:R-:W-:-:S05]  /*0450*/  IMAD R2, R3, R10, R2 ;  /* 0x0000000a03027224 */ /* 0x000fca00078e0202 */
[----:B------:R-:W-:-:S07]  /*0460*/  ISETP.GT.U32.AND P1, PT, R11, R2, PT ;  /* 0x000000020b00720c */ /* 0x000fce0003f24070 */
[--C-:B------:R-:W-:Y:S02]  /*0470*/  @!P2 IMAD.IADD R8, R8, 0x1, -R11.reuse ;  /* 0x000000010808a824 */ /* 0x100fe400078e0a0b */
[----:B------:R-:W-:Y:S01]  /*0480*/  @!P2 VIADD R7, R7, 0x1 ;  /* 0x000000010707a836 */ /* 0x000fe20000000000 */
[----:B------:R-:W-:Y:S02]  /*0490*/  ISETP.GE.AND P2, PT, R9, RZ, PT ;  /* 0x000000ff0900720c */ /* 0x000fe40003f46270 */
[----:B------:R-:W-:Y:S01]  /*04a0*/  ISETP.GE.U32.AND P0, PT, R8, R11, PT ;  /* 0x0000000b0800720c */ /* 0x000fe20003f06070 */
[----:B------:R-:W-:Y:S01]  /*04b0*/  @!P1 IMAD.IADD R2, R2, 0x1, -R11 ;  /* 0x0000000102029824 */ /* 0x000fe200078e0a0b */
[----:B------:R-:W-:-:S04]  /*04c0*/  SGXT.U32 R9, R6, 0x5 ;  /* 0x000000050609781a */ /* 0x000fc80000000000 */
[----:B------:R-:W-:-:S07]  /*04d0*/  ISETP.GT.U32.AND P1, PT, R11, R2, PT ;  /* 0x000000020b00720c */ /* 0x000fce0003f24070 */
[----:B------:R-:W-:Y:S01]  /*04e0*/  @P0 VIADD R7, R7, 0x1 ;  /* 0x0000000107070836 */ /* 0x000fe20000000000 */
[----:B------:R-:W-:Y:S02]  /*04f0*/  ISETP.NE.AND P0, PT, R5, RZ, PT ;  /* 0x000000ff0500720c */ /* 0x000fe40003f05270 */
[----:B------:R-:W-:Y:S01]  /*0500*/  LOP3.LUT R5, RZ, R5, RZ, 0x33, !PT ;  /* 0x00000005ff057212 */ /* 0x000fe200078e33ff */
[----:B------:R-:W-:Y:S02]  /*0510*/  @!P3 IMAD.MOV R7, RZ, RZ, -R7 ;  /* 0x000000ffff07b224 */ /* 0x000fe400078e0a07 */
[----:B------:R-:W-:-:S03]  /*0520*/  @!P1 IMAD.IADD R2, R2, 0x1, -R11 ;  /* 0x0000000102029824 */ /* 0x000fc600078e0a0b */
[----:B------:R-:W-:Y:S01]  /*0530*/  SEL R3, R5, R7, !P0 ;  /* 0x0000000705037207 */ /* 0x000fe20004000000 */
[----:B------:R-:W-:-:S04]  /*0540*/  @!P2 IMAD.MOV R2, RZ, RZ, -R2 ;  /* 0x000000ffff02a224 */ /* 0x000fc800078e0a02 */
[----:B------:R-:W-:Y:S01]  /*0550*/  IMAD.SHL.U32 R3, R3, 0x40, RZ ;  /* 0x0000004003037824 */ /* 0x000fe200078e00ff */
[----:B------:R-:W-:-:S04]  /*0560*/  SEL R5, R5, R2, !P0 ;  /* 0x0000000205057207 */ /* 0x000fc80004000000 */
[----:B------:R-:W-:Y:S01]  /*0570*/  LOP3.LUT R6, R3, R9, RZ, 0xfc, !PT ;  /* 0x0000000903067212 */ /* 0x000fe200078efcff */
[----:B------:R-:W-:Y:S01]  /*0580*/  IMAD R2, R4, 0x8, R5 ;  /* 0x0000000804027824 */ /* 0x000fe200078e0205 */
[----:B------:R-:W-:Y:S01]  /*0590*/  LOP3.LUT R7, R3, 0x20, R9, 0xfe, !PT ;  /* 0x0000002003077812 */ /* 0x000fe200078efe09 */
[----:B------:R-:W-:Y:S01]  /*05a0*/  IMAD.SHL.U32 R4, R0, 0x8, RZ ;  /* 0x0000000800047824 */ /* 0x000fe200078e00ff */
[----:B------:R-:W-:Y:S01]  /*05b0*/  LOP3.LUT R5, R9, 0x20, RZ, 0xfc, !PT ;  /* 0x0000002009057812 */ /* 0x000fe200078efcff */
[----:B------:R-:W-:Y:S01]  /*05c0*/  IMAD.HI R8, R6, 0x2aaaaaab, RZ ;  /* 0x2aaaaaab06087827 */ /* 0x000fe200078e02ff */
[----:B------:R-:W-:-:S03]  /*05d0*/  SHF.R.S32.HI R15, RZ, 0x18, R2 ;  /* 0x00000018ff0f7819 */ /* 0x000fc60000011402 */
[----:B------:R-:W-:Y:S01]  /*05e0*/  IMAD.HI R10, R7, 0x2aaaaaab, RZ ;  /* 0x2aaaaaab070a7827 */ /* 0x000fe200078e02ff */
[----:B------:R-:W-:Y:S02]  /*05f0*/  SHF.R.U32.HI R11, RZ, 0x1f, R8 ;  /* 0x0000001fff0b7819 */ /* 0x000fe40000011608 */
[----:B------:R-:W-:Y:S01]  /*0600*/  SGXT R15, R15, 0x1 ;  /* 0x000000010f0f781a */ /* 0x000fe20000000200 */
[----:B------:R-:W-:Y:S01]  /*0610*/  IMAD.SHL.U32 R2, R2, 0x80, RZ ;  /* 0x0000008002027824 */ /* 0x000fe200078e00ff */
[----:B------:R-:W-:Y:S02]  /*0620*/  SHF.R.U32.HI R13, RZ, 0x1f, R10 ;  /* 0x0000001fff0d7819 */ /* 0x000fe4000001160a */
[----:B------:R-:W-:Y:S02]  /*0630*/  LEA.HI R11, R8, R11, RZ, 0x17 ;  /* 0x0000000b080b7211 */ /* 0x000fe400078fb8ff */
[----:B------:R-:W-:Y:S02]  /*0640*/  LEA.HI R10, R10, R13, RZ, 0x17 ;  /* 0x0000000d0a0a7211 */ /* 0x000fe400078fb8ff */
[----:B------:R-:W-:Y:S01]  /*0650*/  LOP3.LUT R8, R4, 0x18, R0, 0x48, !PT ;  /* 0x0000001804087812 */ /* 0x000fe200078e4800 */
[----:B------:R-:W-:Y:S01]  /*0660*/  IMAD R21, R11, -0xc00, R6 ;  /* 0xfffff4000b157824 */ /* 0x000fe200078e0206 */
[C---:B------:R-:W-:Y:S01]  /*0670*/  LOP3.LUT R6, R9.reuse, 0x40, RZ, 0xfc, !PT ;  /* 0x0000004009067812 */ /* 0x040fe200078efcff */
[----:B------:R-:W-:Y:S01]  /*0680*/  IMAD R23, R10, -0xc00, R7 ;  /* 0xfffff4000a177824 */ /* 0x000fe200078e0207 */
[----:B------:R-:W-:Y:S01]  /*0690*/  LOP3.LUT R7, R9, 0x60, RZ, 0xfc, !PT ;  /* 0x0000006009077812 */ /* 0x000fe200078efcff */
[--C-:B------:R-:W-:Y:S01]  /*06a0*/  IMAD R5, R5, 0x20, R8.reuse ;  /* 0x0000002005057824 */ /* 0x100fe200078e0208 */
[----:B------:R-:W-:Y:S01]  /*06b0*/  LOP3.LUT R12, R2, R9, RZ, 0xfc, !PT ;  /* 0x00000009020c7212 */ /* 0x000fe200078efcff */
[--C-:B------:R-:W-:Y:S01]  /*06c0*/  IMAD R6, R6, 0x20, R8.reuse ;  /* 0x0000002006067824 */ /* 0x100fe200078e0208 */
[----:B------:R-:W-:Y:S01]  /*06d0*/  LOP3.LUT R13, R2, 0x20, R9, 0xfe, !PT ;  /* 0x00000020020d7812 */ /* 0x000fe200078efe09 */
[--C-:B------:R-:W-:Y:S01]  /*06e0*/  IMAD R7, R7, 0x20, R8.reuse ;  /* 0x0000002007077824 */ /* 0x100fe200078e0208 */
[----:B------:R-:W-:Y:S01]  /*06f0*/  LEA.HI R16, R15, R12, RZ, 0xc ;  /* 0x0000000c0f107211 */ /* 0x000fe200078f60ff */
[----:B------:R-:W2:Y:S01]  /*0700*/  LDC.64 R10, c[0x0][0x220] ;  /* 0x00008800ff0a7b82 */ /* 0x000ea20000000a00 */
[----:B------:R-:W-:Y:S01]  /*0710*/  IMAD R8, R9, 0x20, R8 ;  /* 0x0000002009087824 */ /* 0x000fe200078e0208 */
[----:B------:R-:W-:-:S02]  /*0720*/  LOP3.LUT R14, R2, 0x40, R9, 0xfe, !PT ;  /* 0x00000040020e7812 */ /* 0x000fc400078efe09 */
[----:B------:R-:W-:Y:S02]  /*0730*/  LOP3.LUT R9, R2, 0x60, R9, 0xfe, !PT ;  /* 0x0000006002097812 */ /* 0x000fe400078efe09 */
[----:B------:R-:W-:Y:S02]  /*0740*/  LOP3.LUT R17, R16, 0x3ff000, RZ, 0xc0, !PT ;  /* 0x003ff00010117812 */ /* 0x000fe400078ec0ff */
[C---:B------:R-:W-:Y:S02]  /*0750*/  LEA.HI R16, R15.reuse, R13, RZ, 0xc ;  /* 0x0000000d0f107211 */ /* 0x040fe400078f60ff */
[C---:B------:R-:W-:Y:S01]  /*0760*/  LEA.HI R18, R15.reuse, R14, RZ, 0xc ;  /* 0x0000000e0f127211 */ /* 0x040fe200078f60ff */
[----:B------:R-:W-:Y:S01]  /*0770*/  IMAD.IADD R17, R12, 0x1, -R17 ;  /* 0x000000010c117824 */ /* 0x000fe200078e0a11 */
[----:B------:R-:W-:Y:S02]  /*0780*/  LEA.HI R19, R15, R9, RZ, 0xc ;  /* 0x000000090f137211 */ /* 0x000fe400078f60ff */
[----:B------:R-:W-:-:S02]  /*0790*/  LOP3.LUT R16, R16, 0x3ff000, RZ, 0xc0, !PT ;  /* 0x003ff00010107812 */ /* 0x000fc400078ec0ff */
[----:B------:R-:W-:Y:S02]  /*07a0*/  LOP3.LUT R15, R18, 0x3ff000, RZ, 0xc0, !PT ;  /* 0x003ff000120f7812 */ /* 0x000fe400078ec0ff */
[----:B------:R-:W-:Y:S01]  /*07b0*/  LOP3.LUT R18, R19, 0x3ff000, RZ, 0xc0, !PT ;  /* 0x003ff00013127812 */ /* 0x000fe200078ec0ff */
[----:B------:R-:W-:Y:S01]  /*07c0*/  IMAD.IADD R13, R13, 0x1, -R16 ;  /* 0x000000010d0d7824 */ /* 0x000fe200078e0a10 */
[----:B------:R-:W-:Y:S01]  /*07d0*/  LOP3.LUT R12, R4, 0x18, RZ, 0xc0, !PT ;  /* 0x00000018040c7812 */ /* 0x000fe200078ec0ff */
[----:B------:R-:W-:Y:S01]  /*07e0*/  IMAD.IADD R15, R14, 0x1, -R15 ;  /* 0x000000010e0f7824 */ /* 0x000fe200078e0a0f */
[----:B------:R-:W-:Y:S01]  /*07f0*/  LEA R31, R8, UR18, 0x1 ;  /* 0x00000012081f7c11 */ /* 0x000fe2000f8e08ff */
[----:B------:R-:W-:Y:S01]  /*0800*/  IMAD.IADD R9, R9, 0x1, -R18 ;  /* 0x0000000109097824 */ /* 0x000fe200078e0a12 */
[----:B------:R-:W-:Y:S01]  /*0810*/  LEA R33, R5, UR18, 0x1 ;  /* 0x0000001205217c11 */ /* 0x000fe2000f8e08ff */
[--C-:B------:R-:W-:Y:S01]  /*0820*/  IMAD R17, R17, 0xc00, R12.reuse ;  /* 0x00000c0011117824 */ /* 0x100fe200078e020c */
[----:B------:R-:W-:Y:S01]  /*0830*/  LEA R35, R6, UR18, 0x1 ;  /* 0x0000001206237c11 */ /* 0x000fe2000f8e08ff */
[--C-:B------:R-:W-:Y:S01]  /*0840*/  IMAD R13, R13, 0xc00, R12.reuse ;  /* 0x00000c000d0d7824 */ /* 0x100fe200078e020c */
[----:B------:R-:W-:Y:S01]  /*0850*/  LEA R37, R7, UR18, 0x1 ;  /* 0x0000001207257c11 */ /* 0x000fe2000f8e08ff */
[----:B------:R-:W-:-:S02]  /*0860*/  IMAD R19, R15, 0xc00, R12 ;  /* 0x00000c000f137824 */ /* 0x000fc400078e020c */
[----:B------:R-:W-:Y:S02]  /*0870*/  IMAD R9, R9, 0xc00, R12 ;  /* 0x00000c0009097824 */ /* 0x000fe400078e020c */
[----:B----4-:R-:W-:-:S04]  /*0880*/  IMAD.WIDE R14, R17, 0x2, R24 ;  /* 0x00000002110e7825 */ /* 0x010fc800078e0218 */
[----:B------:R-:W-:Y:S01]  /*0890*/  IMAD R21, R21, 0xc00, R12 ;  /* 0x00000c0015157824 */ /* 0x000fe200078e020c */
[----:B------:R-:W-:Y:S01]  /*08a0*/  @!PT LDS RZ, [RZ] ;  /* 0x00000000fffff984 */ /* 0x000fe20000000800 */
[----:B------:R-:W-:Y:S01]  /*08b0*/  @!PT LDS RZ, [RZ] ;  /* 0x00000000fffff984 */ /* 0x000fe20000000800 */
[----:B------:R-:W-:Y:S01]  /*08c0*/  @!PT LDS RZ, [RZ] ;  /* 0x00000000fffff984 */ /* 0x000fe20000000800 */
[----:B------:R-:W-:Y:S01]  /*08d0*/  LDGSTS.E.BYPASS.128 [R31], desc[UR22][R14.64] ;  /* 0x000000000e1f7fae */ /* 0x000fe2000b901c56 */
[----:B------:R-:W-:-:S04]  /*08e0*/  IMAD.WIDE R16, R13, 0x2, R24 ;  /* 0x000000020d107825 */ /* 0x000fc800078e0218 */
[----:B------:R-:W-:Y:S01]  /*08f0*/  IMAD R23, R23, 0xc00, R12 ;  /* 0x00000c0017177824 */ /* 0x000fe200078e020c */
[----:B------:R-:W-:Y:S01]  /*0900*/  LDGSTS.E.BYPASS.128 [R33], desc[UR22][R16.64] ;  /* 0x0000000010217fae */ /* 0x000fe2000b901c56 */
[----:B------:R-:W-:-:S04]  /*0910*/  IMAD.WIDE R18, R19, 0x2, R24 ;  /* 0x0000000213127825 */ /* 0x000fc800078e0218 */
[----:B------:R-:W-:Y:S01]  /*0920*/  IMAD.WIDE R24, R9, 0x2, R24 ;  /* 0x0000000209187825 */ /* 0x000fe200078e0218 */
[----:B------:R-:W-:Y:S01]  /*0930*/  LDGSTS.E.BYPASS.128 [R35], desc[UR22][R18.64] ;  /* 0x0000000012237fae */ /* 0x000fe2000b901c56 */
[----:B------:R-:W-:Y:S02]  /*0940*/  IADD3 R9, P1, R14, 0x80, RZ ;  /* 0x000000800e097810 */ /* 0x000fe40007f3e0ff */
[--C-:B--2---:R-:W-:Y:S01]  /*0950*/  IMAD.WIDE R26, R21, 0x2, R10.reuse ;  /* 0x00000002151a7825 */ /* 0x104fe200078e020a */
[----:B------:R-:W-:Y:S03]  /*0960*/  LDGSTS.E.BYPASS.128 [R37], desc[UR22][R24.64] ;  /* 0x0000000018257fae */ /* 0x000fe6000b901c56 */
[----:B------:R-:W-:Y:S01]  /*0970*/  IMAD.WIDE R28, R23, 0x2, R10 ;  /* 0x00000002171c7825 */ /* 0x000fe200078e020a */
[----:B------:R-:W0:Y:S01]  /*0980*/  LDGDEPBAR ;  /* 0x00000000000079af */ /* 0x000e220000000000 */
[----:B------:R-:W-:-:S02]  /*0990*/  IADD3 R10, P0, R16, 0x80, RZ ;  /* 0x00000080100a7810 */ /* 0x000fc40007f1e0ff */
[----:B------:R-:W-:Y:S01]  /*09a0*/  IMAD.X R11, RZ, RZ, R15, P1 ;  /* 0x000000ffff0b7224 */ /* 0x000fe200008e060f */
[----:B------:R-:W-:Y:S01]  /*09b0*/  LDGSTS.E.BYPASS.128 [R31+0x6000], desc[UR22][R26.64] ;  /* 0x060000001a1f7fae */ /* 0x000fe2000b901c56 */
[----:B------:R-:W-:Y:S01]  /*09c0*/  IADD3 R12, P1, R18, 0x80, RZ ;  /* 0x00000080120c7810 */ /* 0x000fe20007f3e0ff */
[----:B------:R-:W-:Y:S01]  /*09d0*/  IMAD.X R13, RZ, RZ, R17, P0 ;  /* 0x000000ffff0d7224 */ /* 0x000fe200000e0611 */
[----:B------:R-:W-:Y:S01]  /*09e0*/  IADD3 R20, P0, R24, 0x80, RZ ;  /* 0x0000008018147810 */ /* 0x000fe20007f1e0ff */
[----:B------:R-:W-:Y:S02]  /*09f0*/  LDGSTS.E.BYPASS.128 [R33+0x6000], desc[UR22][R28.64] ;  /* 0x060000001c217fae */ /* 0x000fe4000b901c56 */
[----:B------:R-:W-:Y:S01]  /*0a00*/  IMAD.X R21, RZ, RZ, R19, P1 ;  /* 0x000000ffff157224 */ /* 0x000fe200008e0613 */
[----:B------:R-:W-:Y:S01]  /*0a10*/  IADD3 R22, P1, R26, 0x80, RZ ;  /* 0x000000801a167810 */ /* 0x000fe20007f3e0ff */
[----:B------:R-:W0:Y:S01]  /*0a20*/  LDGDEPBAR ;  /* 0x00000000000079af */ /* 0x000e220000000000 */
[----:B------:R-:W-:Y:S01]  /*0a30*/  IMAD.X R23, RZ, RZ, R25, P0 ;  /* 0x000000ffff177224 */ /* 0x000fe200000e0619 */
[----:B------:R-:W-:Y:S01]  /*0a40*/  BAR.SYNC.DEFER_BLOCKING 0x0 ;  /* 0x0000000000007b1d */ /* 0x000fe20000010000 */
[----:B------:R-:W-:Y:S01]  /*0a50*/  IADD3 R88, P0, R28, 0x80, RZ ;  /* 0x000000801c587810 */ /* 0x000fe20007f1e0ff */
[----:B------:R-:W-:-:S04]  /*0a60*/  IMAD.X R89, RZ, RZ, R27, P1 ;  /* 0x000000ffff597224 */ /* 0x000fc800008e061b */
[----:B------:R-:W-:Y:S01]  /*0a70*/  IMAD.X R90, RZ, RZ, R29, P0 ;  /* 0x000000ffff5a7224 */ /* 0x000fe200000e061d */
[----:B------:R-:W-:Y:S01]  /*0a80*/  @!PT LDS RZ, [RZ] ;  /* 0x00000000fffff984 */ /* 0x000fe20000000800 */
[----:B------:R-:W-:Y:S01]  /*0a90*/  @!PT LDS RZ, [RZ] ;  /* 0x00000000fffff984 */ /* 0x000fe20000000800 */
[----:B------:R-:W-:Y:S01]  /*0aa0*/  @!PT LDS RZ, [RZ] ;  /* 0x00000000fffff984 */ /* 0x000fe20000000800 */
[----:B------:R-:W-:Y:S04]  /*0ab0*/  LDGSTS.E.BYPASS.128 [R31+0x2000], desc[UR22][R14.64+0x40] ;  /* 0x020000400e1f7fae */ /* 0x000fe8000b901c56 */
[----:B------:R-:W-:Y:S04]  /*0ac0*/  LDGSTS.E.BYPASS.128 [R33+0x2000], desc[UR22][R16.64+0x40] ;  /* 0x0200004010217fae */ /* 0x000fe8000b901c56 */
[----:B------:R2:W-:Y:S04]  /*0ad0*/  LDGSTS.E.BYPASS.128 [R35+0x2000], desc[UR22][R18.64+0x40] ;  /* 0x0200004012237fae */ /* 0x0005e8000b901c56 */
[----:B------:R3:W-:Y:S04]  /*0ae0*/  LDGSTS.E.BYPASS.128 [R37+0x2000], desc[UR22][R24.64+0x40] ;  /* 0x0200004018257fae */ /* 0x0007e8000b901c56 */
[----:B------:R-:W0:Y:S04]  /*0af0*/  LDGDEPBAR ;  /* 0x00000000000079af */ /* 0x000e280000000000 */
[----:B------:R4:W-:Y:S01]  /*0b00*/  LDGSTS.E.BYPASS.128 [R31+0x7000], desc[UR22][R26.64+0x40] ;  /* 0x070000401a1f7fae */ /* 0x0009e2000b901c56 */
[----:B--2---:R-:W-:-:S03]  /*0b10*/  CS2R R34, SRZ ;  /* 0x0000000000227805 */ /* 0x004fc6000001ff00 */
[----:B------:R2:W-:Y:S01]  /*0b20*/  LDGSTS.E.BYPASS.128 [R33+0x7000], desc[UR22][R28.64+0x40] ;  /* 0x070000401c217fae */ /* 0x0005e2000b901c56 */
[----:B---3--:R-:W-:Y:S02]  /*0b30*/  CS2R R24, SRZ ;  /* 0x0000000000187805 */ /* 0x008fe4000001ff00 */
[----:B------:R-:W-:Y:S01]  /*0b40*/  CS2R R36, SRZ ;  /* 0x0000000000247805 */ /* 0x000fe2000001ff00 */
[----:B------:R-:W0:Y:S01]  /*0b50*/  LDGDEPBAR ;  /* 0x00000000000079af */ /* 0x000e220000000000 */
[----:B-1--4-:R-:W-:Y:S02]  /*0b60*/  CS2R R26, SRZ ;  /* 0x00000000001a7805 */ /* 0x012fe4000001ff00 */
[----:B------:R-:W-:Y:S02]  /*0b70*/  CS2R R30, SRZ ;  /* 0x00000000001e7805 */ /* 0x000fe4000001ff00 */
[----:B--2---:R-:W-:Y:S02]  /*0b80*/  CS2R R28, SRZ ;  /* 0x00000000001c7805 */ /* 0x004fe4000001ff00 */
[----:B------:R-:W-:-:S07]  /*0b90*/  CS2R R32, SRZ ;  /* 0x0000000000207805 */ /* 0x000fce000001ff00 */
.L_x_0:
[----:B------:R-:W1:Y:S01]  /*0ba0*/  SHFL.IDX PT, R14, R91, RZ, 0x1f ;  /* 0x00001fff5b0e7589 */ /* 0x000e6200000e0000 */
[----:B------:R-:W-:Y:S01]  /*0bb0*/  UIADD3 UR6, UR6, 0x1, URZ ;  /* 0x0000000106067890 */ /* 0x000fe2000fffe03f */
[----:B------:R-:W-:-:S04]  /*0bc0*/  DEPBAR.LE SB0, 0x2 ;  /* 0x000080800000791a */ /* 0x000fc80000000000 */
[----:B------:R-:W-:Y:S01]  /*0bd0*/  UISETP.GE.AND UP0, UPT, UR6, 0x3, UPT ;  /* 0x000000030600788c */ /* 0x000fe2000bf06270 */
[----:B------:R-:W-:Y:S01]  /*0be0*/  BAR.SYNC.DEFER_BLOCKING 0x0 ;  /* 0x0000000000007b1d */ /* 0x000fe20000010000 */
[----:B------:R-:W-:Y:S01]  /*0bf0*/  UIADD3 UR19, UR19, 0x1, URZ ;  /* 0x0000000113137890 */ /* 0x000fe2000fffe03f */
[----:B------:R-:W-:Y:S01]  /*0c00*/  VIADD R93, R93, 0x20 ;  /* 0x000000205d5d7836 */ /* 0x000fe20000000000 */
[----:B------:R-:W-:-:S03]  /*0c10*/  USEL UR20, UR6, URZ, !UP0 ;  /* 0x0000003f06147287 */ /* 0x000fc6000c000000 */
[----:B------:R-:W-:Y:S01]  /*0c20*/  UMOV UR11, 0x80000020 ;  /* 0x80000020000b7882 */ /* 0x000fe20000000000 */
[----:B------:R-:W-:Y:S01]  /*0c30*/  ULEA UR6, UR20, UR18, 0xd ;  /* 0x0000001214067291 */ /* 0x000fe2000f8e683f */
[----:B------:R-:W-:Y:S01]  /*0c40*/  ISETP.GE.U32.AND P0, PT, R93, 0xbc0, PT ;  /* 0x00000bc05d00780c */ /* 0x000fe20003f06070 */
[----:B------:R-:W-:Y:S01]  /*0c50*/  UMOV UR12, 0x2000002 ;  /* 0x02000002000c7882 */ /* 0x000fe20000000000 */
[----:B------:R-:W-:Y:S01]  /*0c60*/  UMOV UR13, 0x80000020 ;  /* 0x80000020000d7882 */ /* 0x000fe20000000000 */
[----:B------:R-:W-:Y:S02]  /*0c70*/  USHF.R.U32.HI UR8, URZ, 0x4, UR6 ;  /* 0x000000043f087899 */ /* 0x000fe40008011606 */
[----:B------:R-:W-:Y:S02]  /*0c80*/  ULEA UR6, UR20, UR21, 0xc ;  /* 0x0000001514067291 */ /* 0x000fe4000f8e603f */
[----:B------:R-:W-:Y:S01]  /*0c90*/  ULOP3.LUT UR8, UR8, 0x3fff, URZ, 0xc0, !UPT ;  /* 0x00003fff08087892 */ /* 0x000fe2000f8ec03f */
[----:B-1----:R-:W-:Y:S01]  /*0ca0*/  R2UR UR7, R14 ;  /* 0x000000000e0772ca */ /* 0x002fe200000e0000 */
[----:B------:R-:W-:Y:S01]  /*0cb0*/  USHF.R.U32.HI UR6, URZ, 0x4, UR6 ;  /* 0x000000043f067899 */ /* 0x000fe20008011606 */
[----:B------:R-:W-:Y:S01]  /*0cc0*/  IADD3 R14, P1, R9, UR4, RZ ;  /* 0x00000004090e7c10 */ /* 0x000fe2000ff3e0ff */
[----:B------:R-:W-:Y:S01]  /*0cd0*/  UMOV UR14, 0x1000002 ;  /* 0x01000002000e7882 */ /* 0x000fe20000000000 */
[----:B------:R-:W-:Y:S01]  /*0ce0*/  UMOV UR15, 0x80000020 ;  /* 0x80000020000f7882 */ /* 0x000fe20000000000 */
[----:B------:R-:W-:Y:S01]  /*0cf0*/  ULOP3.LUT UR6, UR6, 0x3fff, URZ, 0xc0, !UPT ;  /* 0x00003fff06067892 */ /* 0x000fe2000f8ec03f */
[----:B------:R-:W-:Y:S01]  /*0d00*/  IADD3.X R15, R11, UR5, RZ, P1, !PT ;  /* 0x000000050b0f7c10 */ /* 0x000fe20008ffe4ff */
[----:B------:R-:W-:Y:S01]  /*0d10*/  WARPGROUP.ARRIVE ;  /* 0x00000000000079c5 */ /* 0x000fe20000000000 */
[----:B------:R-:W-:Y:S01]  /*0d20*/  IADD3 R16, P1, R10, UR4, RZ ;  /* 0x000000040a107c10 */ /* 0x000fe2000ff3e0ff */
[----:B------:R-:W-:-:S04]  /*0d30*/  ULOP3.LUT UR10, UR6, 0x1000000, URZ, 0xfc, !UPT ;  /* 0x01000000060a7892 */ /* 0x000fc8000f8efc3f */
[----:B------:R-:W-:-:S04]  /*0d40*/  USHF.L.U32 UR7, UR7, 0x6, URZ ;  /* 0x0000000607077899 */ /* 0x000fc8000800063f */
[----:B------:R-:W-:-:S04]  /*0d50*/  ULOP3.LUT UR7, UR7, 0xc0, URZ, 0xc0, !UPT ;  /* 0x000000c007077892 */ /* 0x000fc8000f8ec03f */
[----:B------:R-:W-:-:S03]  /*0d60*/  UIADD3 UR16, UP0, UR7, UR8, URZ ;  /* 0x0000000807107290 */ /* 0x000fc6000ff1e03f */
[----:B------:R-:W-:Y:S01]  /*0d70*/  UMOV UR7, URZ ;  /* 0x0000003f00077c82 */ /* 0x000fe20008000000 */
[----:B------:R-:W-:Y:S02]  /*0d80*/  UIADD3.X UR17, URZ, URZ, URZ, UP0, !UPT ;  /* 0x0000003f3f117290 */ /* 0x000fe400087fe43f */
[----:B------:R-:W-:Y:S02]  /*0d90*/  ULOP3.LUT UR8, UR16, 0x2000000, URZ, 0xfc, !UPT ;  /* 0x0200000010087892 */ /* 0x000fe4000f8efc3f */
[----:B------:R-:W-:Y:S02]  /*0da0*/  ULOP3.LUT UR9, UR17, 0x80000020, URZ, 0xfc, !UPT ;  /* 0x8000002011097892 */ /* 0x000fe4000f8efc3f */
[----:B------:R-:W-:Y:S02]  /*0db0*/  UIADD3.64 UR14, UR6, UR14, URZ ;  /* 0x0000000e060e7297 */ /* 0x000fe4000fffe03f */
[----:B------:R-:W-:Y:S02]  /*0dc0*/  UIADD3.64 UR12, UR16, UR12, URZ ;  /* 0x0000000c100c7297 */ /* 0x000fe4000fffe03f */
[----:B------:R-:W-:-:S03]  /*0dd0*/  UISETP.GE.AND UP0, UPT, UR19, 0x3, UPT ;  /* 0x000000031300788c */ /* 0x000fc6000bf06270 */
[----:B------:R-:W-:Y:S01]  /*0de0*/  HGMMA.64x64x16.F32.BF16 R56, gdesc[UR8], R56 ;  /* 0x00e00000083879f0 */ /* 0x000fe20008701838 */
[----:B------:R-:W-:Y:S01]  /*0df0*/  UMOV UR8, 0x2000100 ;  /* 0x0200010000087882 */ /* 0x000fe20000000000 */
[----:B------:R-:W-:Y:S01]  /*0e00*/  UMOV UR9, 0x80000020 ;  /* 0x8000002000097882 */ /* 0x000fe20000000000 */
[----:B------:R-:W-:Y:S02]  /*0e10*/  USEL UR19, UR19, URZ, !UP0 ;  /* 0x0000003f13137287 */ /* 0x000fe4000c000000 */
[----:B------:R-:W-:Y:S02]  /*0e20*/  UIADD3.64 UR8, UR16, UR8, URZ ;  /* 0x0000000810087297 */ /* 0x000fe4000fffe03f */
[----:B------:R-:W-:-:S06]  /*0e30*/  ULEA UR6, UR19, UR18, 0xd ;  /* 0x0000001213067291 */ /* 0x000fcc000f8e683f */
[----:B------:R-:W-:Y:S02]  /*0e40*/  LEA R17, R8, UR6, 0x1 ;  /* 0x0000000608117c11 */ /* 0x000fe4000f8e08ff */
[----:B------:R-:W-:Y:S01]  /*0e50*/  LEA R19, R5, UR6, 0x1 ;  /* 0x0000000605137c11 */ /* 0x000fe2000f8e08ff */
[----:B------:R-:W-:Y:S04]  /*0e60*/  HGMMA.64x64x16.F32.BF16 R56, gdesc[UR12], R56 ;  /* 0x00e000000c3879f0 */ /* 0x000fe80008701838 */
[----:B------:R-:W-:Y:S01]  /*0e70*/  HGMMA.64x64x16.F32.BF16 R24, gdesc[UR8], R24 ;  /* 0x00e00000081879f0 */ /* 0x000fe20008701818 */
[----:B------:R-:W-:Y:S01]  /*0e80*/  UMOV UR12, 0x2000102 ;  /* 0x02000102000c7882 */ /* 0x000fe20000000000 */
[----:B------:R-:W-:Y:S02]  /*0e90*/  UMOV UR13, 0x80000020 ;  /* 0x80000020000d7882 */ /* 0x000fe40000000000 */
[----:B------:R-:W-:-:S09]  /*0ea0*/  UIADD3.64 UR12, UR16, UR12, URZ ;  /* 0x0000000c100c7297 */ /* 0x000fd2000fffe03f */
[----:B------:R-:W-:Y:S03]  /*0eb0*/  HGMMA.64x64x16.F32.BF16 R24, gdesc[UR12], R24, gsb0 ;  /* 0x00e000000c1879f0 */ /* 0x000fe60008001818 */
[----:B------:R-:W-:Y:S02]  /*0ec0*/  WARPGROUP.DEPBAR.LE gsb0, 0x1 ;  /* 0x00008000000079c5 */ /* 0x000fe40000010100 */
[----:B------:R-:W-:Y:S06]  /*0ed0*/  BAR.SYNC.DEFER_BLOCKING 0x0 ;  /* 0x0000000000007b1d */ /* 0x000fec0000010000 */
[----:B------:R-:W-:Y:S01]  /*0ee0*/  @!PT LDS RZ, [RZ] ;  /* 0x00000000fffff984 */ /* 0x000fe20000000800 */
[----:B------:R-:W-:Y:S01]  /*0ef0*/  @!PT LDS RZ, [RZ] ;  /* 0x00000000fffff984 */ /* 0x000fe20000000800 */
[----:B------:R-:W-:Y:S01]  /*0f00*/  @!PT LDS RZ, [RZ] ;  /* 0x00000000fffff984 */ /* 0x000fe20000000800 */
[----:B------:R1:W-:Y:S02]  /*0f10*/  LDGSTS.E.BYPASS.128 [R17], desc[UR22][R14.64], !P0 ;  /* 0x000000000e117fae */ /* 0x0003e4000c101c56 */
[----:B-1----:R-:W-:-:S02]  /*0f20*/  IADD3.X R17, R13, UR5, RZ, P1, !PT ;  /* 0x000000050d117c10 */ /* 0x002fc40008ffe4ff */
[----:B------:R-:W-:Y:S02]  /*0f30*/  IADD3 R18, P1, R12, UR4, RZ ;  /* 0x000000040c127c10 */ /* 0x000fe4000ff3e0ff */
[----:B------:R-:W-:Y:S01]  /*0f40*/  LEA R15, R6, UR6, 0x1 ;  /* 0x00000006060f7c11 */ /* 0x000fe2000f8e08ff */
[----:B------:R1:W-:Y:S02]  /*0f50*/  LDGSTS.E.BYPASS.128 [R19], desc[UR22][R16.64], !P0 ;  /* 0x0000000010137fae */ /* 0x0003e4000c101c56 */
[----:B-1----:R-:W-:Y:S02]  /*0f60*/  IADD3.X R19, R21, UR5, RZ, P1, !PT ;  /* 0x0000000515137c10 */ /* 0x002fe40008ffe4ff */
[----:B------:R-:W-:Y:S02]  /*0f70*/  IADD3 R14, P1, R20, UR4, RZ ;  /* 0x00000004140e7c10 */ /* 0x000fe4000ff3e0ff */
[----:B------:R-:W-:Y:S01]  /*0f80*/  LEA R17, R7, UR6, 0x1 ;  /* 0x0000000607117c11 */ /* 0x000fe2000f8e08ff */
[----:B------:R1:W-:Y:S01]  /*0f90*/  LDGSTS.E.BYPASS.128 [R15], desc[UR22][R18.64], !P0 ;  /* 0x00000000120f7fae */ /* 0x0003e2000c101c56 */
[----:B------:R-:W-:Y:S01]  /*0fa0*/  ULEA UR6, UR19, UR21, 0xc ;  /* 0x0000001513067291 */ /* 0x000fe2000f8e603f */
[----:B-1----:R-:W-:-:S02]  /*0fb0*/  IADD3.X R15, R23, UR5, RZ, P1, !PT ;  /* 0x00000005170f7c10 */ /* 0x002fc40008ffe4ff */
[----:B------:R-:W-:-:S03]  /*0fc0*/  IADD3 R16, P1, R22, UR4, RZ ;  /* 0x0000000416107c10 */ /* 0x000fc6000ff3e0ff */
[----:B------:R1:W-:Y:S04]  /*0fd0*/  LDGSTS.E.BYPASS.128 [R17], desc[UR22][R14.64], !P0 ;  /* 0x000000000e117fae */ /* 0x0003e8000c101c56 */
[----:B------:R-:W0:Y:S01]  /*0fe0*/  LDGDEPBAR ;  /* 0x00000000000079af */ /* 0x000e220000000000 */
[----:B-1----:R-:W-:Y:S02]  /*0ff0*/  IADD3.X R17, R89, UR5, RZ, P1, !PT ;  /* 0x0000000559117c10 */ /* 0x002fe40008ffe4ff */
[----:B------:R-:W-:Y:S01]  /*1000*/  IADD3 R18, P1, R88, UR4, RZ ;  /* 0x0000000458127c10 */ /* 0x000fe2000ff3e0ff */
[----:B------:R-:W-:Y:S01]  /*1010*/  UIADD3 UR4, UP0, UR4, 0x40, URZ ;  /* 0x0000004004047890 */ /* 0x000fe2000ff1e03f */
[----:B------:R-:W-:Y:S02]  /*1020*/  LEA R14, R8, UR6, 0x1 ;  /* 0x00000006080e7c11 */ /* 0x000fe4000f8e08ff */
[----:B------:R-:W-:Y:S01]  /*1030*/  IADD3.X R19, R90, UR5, RZ, P1, !PT ;  /* 0x000000055a137c10 */ /* 0x000fe20008ffe4ff */
[----:B------:R-:W-:Y:S01]  /*1040*/  UIADD3.X UR5, URZ, UR5, URZ, UP0, !UPT ;  /* 0x000000053f057290 */ /* 0x000fe200087fe43f */
[----:B------:R-:W-:Y:S01]  /*1050*/  LEA R15, R5, UR6, 0x1 ;  /* 0x00000006050f7c11 */ /* 0x000fe2000f8e08ff */
[----:B------:R1:W-:Y:S01]  /*1060*/  LDGSTS.E.BYPASS.128 [R14], desc[UR22][R16.64], !P0 ;  /* 0x00000000100e7fae */ /* 0x0003e2000c101c56 */
[----:B------:R-:W-:-:S03]  /*1070*/  UMOV UR6, UR20 ;  /* 0x0000001400067c82 */ /* 0x000fc60008000000 */
[----:B------:R1:W-:Y:S01]  /*1080*/  LDGSTS.E.BYPASS.128 [R15], desc[UR22][R18.64], !P0 ;  /* 0x00000000120f7fae */ /* 0x0003e2000c101c56 */
[----:B------:R-:W-:-:S03]  /*1090*/  ISETP.GE.U32.AND P0, PT, R93, 0xbe0, PT ;  /* 0x00000be05d00780c */ /* 0x000fc60003f06070 */
[----:B------:R-:W0:Y:S10]  /*10a0*/  LDGDEPBAR ;  /* 0x00000000000079af */ /* 0x000e340000000000 */
[----:B-1----:R-:W-:Y:S05]  /*10b0*/  @!P0 BRA `(.L_x_0) ;  /* 0xfffffff800b88947 */ /* 0x002fea000383ffff */
[----:B------:R-:W-:Y:S02]  /*10c0*/  WARPGROUP.DEPBAR.LE gsb0, 0x0 ;  /* 0x00008000000079c5 */ /* 0x000fe40000010000 */
[----:B------:R-:W-:Y:S01]  /*10d0*/  LOP3.LUT R92, R92, 0x3, RZ, 0xc0, !PT ;  /* 0x000000035c5c7812 */ /* 0x000fe200078ec0ff */
[----:B------:R-:W-:-:S04]  /*10e0*/  DEPBAR.LE SB0, 0x0 ;  /* 0x000080000000791a */ /* 0x000fc80000000000 */
[--C-:B------:R-:W-:Y:S01]  /*10f0*/  SHF.R.U32.HI R5, RZ, 0x2, R0.reuse ;  /* 0x00000002ff057819 */ /* 0x100fe20000011600 */
[----:B------:R-:W-:Y:S01]  /*1100*/  IMAD.SHL.U32 R8, R92, 0x10, RZ ;  /* 0x000000105c087824 */ /* 0x000fe200078e00ff */
[----:B------:R-:W-:Y:S01]  /*1110*/  SHF.R.U32.HI R9, RZ, 0x3, R0 ;  /* 0x00000003ff097819 */ /* 0x000fe20000011600 */
[----:B------:R-:W-:Y:S01]  /*1120*/  IMAD.SHL.U32 R6, R0, 0x2, RZ ;  /* 0x0000000200067824 */ /* 0x000fe200078e00ff */
[----:B------:R-:W-:Y:S01]  /*1130*/  SGXT.U32 R5, R5, 0x3 ;  /* 0x000000030505781a */ /* 0x000fe20000000000 */
[----:B------:R-:W-:Y:S01]  /*1140*/  IMAD.SHL.U32 R92, R92, 0x4, RZ ;  /* 0x000000045c5c7824 */ /* 0x000fe200078e00ff */
[----:B------:R-:W-:Y:S02]  /*1150*/  SGXT.U32 R9, R9, 0x2 ;  /* 0x000000020909781a */ /* 0x000fe40000000000 */
[----:B------:R-:W-:Y:S02]  /*1160*/  LOP3.LUT R7, R8, R5, RZ, 0xfc, !PT ;  /* 0x0000000508077212 */ /* 0x000fe400078efcff */
[----:B------:R-:W-:-:S02]  /*1170*/  LOP3.LUT R6, R6, 0x6, RZ, 0xc0, !PT ;  /* 0x0000000606067812 */ /* 0x000fc400078ec0ff */
[----:B------:R-:W-:Y:S02]  /*1180*/  SHF.R.U32.HI R5, RZ, 0x3, R0 ;  /* 0x00000003ff057819 */ /* 0x000fe40000011600 */
[----:B------:R-:W-:Y:S01]  /*1190*/  LOP3.LUT R9, R92, R9, RZ, 0xfc, !PT ;  /* 0x000000095c097212 */ /* 0x000fe200078efcff */
[----:B------:R-:W-:Y:S01]  /*11a0*/  IMAD R6, R7, 0x48, R6 ;  /* 0x0000004807067824 */ /* 0x000fe200078e0206 */
[----:B------:R-:W-:Y:S02]  /*11b0*/  LOP3.LUT R0, R4, 0x38, RZ, 0xc0, !PT ;  /* 0x0000003804007812 */ /* 0x000fe400078ec0ff */
[----:B------:R-:W-:Y:S02]  /*11c0*/  LOP3.LUT R3, R3, 0x38, R4, 0xf8, !PT ;  /* 0x0000003803037812 */ /* 0x000fe400078ef804 */
[----:B------:R-:W-:Y:S01]  /*11d0*/  SGXT.U32 R5, R5, 0x4 ;  /* 0x000000040505781a */ /* 0x000fe20000000000 */
[----:B------:R-:W-:Y:S01]  /*11e0*/  IMAD R4, R9, 0x48, R0 ;  /* 0x0000004809047824 */ /* 0x000fe200078e0200 */
[----:B------:R-:W-:Y:S01]  /*11f0*/  LEA R0, R6, UR18, 0x2 ;  /* 0x0000001206007c11 */ /* 0x000fe2000f8e10ff */
[----:B------:R-:W-:Y:S01]  /*1200*/  BAR.SYNC.DEFER_BLOCKING 0x0 ;  /* 0x0000000000007b1d */ /* 0x000fe20000010000 */
[----:B------:R-:W-:-:S02]  /*1210*/  LOP3.LUT R2, R5, R2, RZ, 0xfc, !PT ;  /* 0x0000000205027212 */ /* 0x000fc400078efcff */
[----:B------:R-:W-:Y:S02]  /*1220*/  LEA R4, R4, UR18, 0x2 ;  /* 0x0000001204047c11 */ /* 0x000fe4000f8e10ff */
[----:B------:R-:W-:-:S03]  /*1230*/  ISETP.GE.AND P0, PT, R3, 0xc00, PT ;  /* 0x00000c000300780c */ /* 0x000fc60003f06270 */
[----:B------:R-:W1:Y:S01]  /*1240*/  LDC.64 R6, c[0x0][0x210] ;  /* 0x00008400ff067b82 */ /* 0x000e620000000a00 */
[----:B------:R-:W-:Y:S01]  /*1250*/  ISETP.LT.AND P1, PT, R2, 0x1000, !P0 ;  /* 0x000010000200780c */ /* 0x000fe20004721270 */
[----:B------:R-:W-:Y:S04]  /*1260*/  STS.64 [R0], R56 ;  /* 0x0000003800007388 */ /* 0x000fe80000000a00 */
[----:B------:R-:W-:Y:S04]  /*1270*/  STS.64 [R0+0x900], R58 ;  /* 0x0009003a00007388 */ /* 0x000fe80000000a00 */
        /* <DEDUP_REMOVED lines=8> */
[----:B------:R2:W-:Y:S04]  /*1300*/  STS.64 [R0+0xa0], R76 ;  /* 0x0000a04c00007388 */ /* 0x0005e80000000a00 */
[----:B------:R3:W-:Y:S04]  /*1310*/  STS.64 [R0+0x9a0], R78 ;  /* 0x0009a04e00007388 */ /* 0x0007e80000000a00 */
[----:B------:R1:W-:Y:S04]  /*1320*/  STS.64 [R0+0xc0], R80 ;  /* 0x0000c05000007388 */ /* 0x0003e80000000a00 */
[----:B------:R-:W-:Y:S01]  /*1330*/  STS.64 [R0+0x9c0], R82 ;  /* 0x0009c05200007388 */ /* 0x000fe20000000a00 */
[----:B--2---:R-:W-:-:S03]  /*1340*/  CS2R R76, SRZ ;  /* 0x00000000004c7805 */ /* 0x004fc6000001ff00 */
[----:B------:R-:W-:Y:S01]  /*1350*/  STS.64 [R0+0xe0], R84 ;  /* 0x0000e05400007388 */ /* 0x000fe20000000a00 */
[----:B---3--:R-:W-:-:S03]  /*1360*/  CS2R R78, SRZ ;  /* 0x00000000004e7805 */ /* 0x008fc6000001ff00 */
[----:B------:R-:W-:Y:S01]  /*1370*/  STS.64 [R0+0x9e0], R86 ;  /* 0x0009e05600007388 */ /* 0x000fe20000000a00 */
[----:B-1----:R-:W-:Y:S01]  /*1380*/  IMAD.WIDE R80, R3, 0x2, R6 ;  /* 0x0000000203507825 */ /* 0x002fe200078e0206 */
[----:B------:R-:W-:Y:S02]  /*1390*/  LOP3.LUT R5, R2, 0x10, RZ, 0xfc, !PT ;  /* 0x0000001002057812 */ /* 0x000fe400078efcff */
[----:B------:R-:W-:Y:S01]  /*13a0*/  CS2R R72, SRZ ;  /* 0x0000000000487805 */ /* 0x000fe2000001ff00 */
[----:B------:R-:W-:Y:S01]  /*13b0*/  BAR.SYNC.DEFER_BLOCKING 0x0 ;  /* 0x0000000000007b1d */ /* 0x000fe20000010000 */
[----:B------:R-:W-:-:S07]  /*13c0*/  CS2R R74, SRZ ;  /* 0x00000000004a7805 */ /* 0x000fce000001ff00 */
[----:B------:R-:W1:Y:S01]  /*13d0*/  LDC.64 R6, c[0x0][0x228] ;  /* 0x00008a00ff067b82 */ /* 0x000e620000000a00 */
[----:B------:R-:W2:Y:S04]  /*13e0*/  LDS.128 R68, [R4] ;  /* 0x0000000004447984 */ /* 0x000ea80000000c00 */
[----:B------:R-:W3:Y:S04]  /*13f0*/  LDS.128 R64, [R4+0x10] ;  /* 0x0000100004407984 */ /* 0x000ee80000000c00 */
[----:B------:R-:W4:Y:S04]  /*1400*/  LDS.128 R8, [R4+0x1200] ;  /* 0x0012000004087984 */ /* 0x000f280000000c00 */
[----:B------:R-:W-:Y:S04]  /*1410*/  LDS.128 R12, [R4+0x1210] ;  /* 0x00121000040c7984 */ /* 0x000fe80000000c00 */
[----:B------:R-:W5:Y:S04]  /*1420*/  LDS.128 R16, [R4+0x2400] ;  /* 0x0024000004107984 */ /* 0x000f680000000c00 */
[----:B------:R-:W1:Y:S04]  /*1430*/  LDS.128 R20, [R4+0x2410] ;  /* 0x0024100004147984 */ /* 0x000e680000000c00 */
[----:B------:R-:W1:Y:S04]  /*1440*/  LDS.128 R56, [R4+0x3600] ;  /* 0x0036000004387984 */ /* 0x000e680000000c00 */
[----:B------:R-:W1:Y:S01]  /*1450*/  LDS.128 R60, [R4+0x3610] ;  /* 0x00361000043c7984 */ /* 0x000e620000000c00 */
[----:B------:R-:W-:Y:S06]  /*1460*/  BAR.SYNC.DEFER_BLOCKING 0x0 ;  /* 0x0000000000007b1d */ /* 0x000fec0000010000 */
[----:B------:R1:W-:Y:S04]  /*1470*/  STS.64 [R0], R24 ;  /* 0x0000001800007388 */ /* 0x0003e80000000a00 */
[----:B------:R-:W-:Y:S04]  /*1480*/  STS.64 [R0+0x900], R26 ;  /* 0x0009001a00007388 */ /* 0x000fe80000000a00 */
[----:B------:R1:W-:Y:S04]  /*1490*/  STS.64 [R0+0x20], R28 ;  /* 0x0000201c00007388 */ /* 0x0003e80000000a00 */
[----:B------:R1:W-:Y:S01]  /*14a0*/  STS.64 [R0+0x920], R30 ;  /* 0x0009201e00007388 */ /* 0x0003e20000000a00 */
[----:B------:R-:W-:-:S03]  /*14b0*/  ISETP.LT.AND P6, PT, R5, 0x1000, !P0 ;  /* 0x000010000500780c */ /* 0x000fc600047c1270 */
        /* <DEDUP_REMOVED lines=8> */
[----:B------:R-:W-:Y:S04]  /*1540*/  STS.64 [R0+0xc0], R48 ;  /* 0x0000c03000007388 */ /* 0x000fe80000000a00 */
[----:B------:R-:W-:Y:S04]  /*1550*/  STS.64 [R0+0x9c0], R50 ;  /* 0x0009c03200007388 */ /* 0x000fe80000000a00 */
[----:B------:R-:W-:Y:S04]  /*1560*/  STS.64 [R0+0xe0], R52 ;  /* 0x0000e03400007388 */ /* 0x000fe80000000a00 */
[----:B------:R2:W-:Y:S01]  /*1570*/  STS.64 [R0+0x9e0], R54 ;  /* 0x0009e03600007388 */ /* 0x0005e20000000a00 */
[----:B-1----:R-:W-:Y:S01]  /*1580*/  P2R R24, PR, RZ, 0x2 ;  /* 0x00000002ff187803 */ /* 0x002fe20000000000 */
[----:B------:R-:W-:Y:S01]  /*1590*/  BAR.SYNC.DEFER_BLOCKING 0x0 ;  /* 0x0000000000007b1d */ /* 0x000fe20000010000 */
[----:B------:R-:W-:-:S04]  /*15a0*/  LOP3.LUT R5, R2, 0x20, RZ, 0xfc, !PT ;  /* 0x0000002002057812 */ /* 0x000fc800078efcff */
[----:B------:R-:W-:Y:S02]  /*15b0*/  ISETP.LT.AND P5, PT, R5, 0x1000, !P0 ;  /* 0x000010000500780c */ /* 0x000fe400047a1270 */
[----:B------:R-:W-:Y:S02]  /*15c0*/  CS2R R28, SRZ ;  /* 0x00000000001c7805 */ /* 0x000fe4000001ff00 */
[----:B------:R-:W-:Y:S01]  /*15d0*/  CS2R R30, SRZ ;  /* 0x00000000001e7805 */ /* 0x000fe2000001ff00 */
[----:B------:R-:W3:Y:S04]  /*15e0*/  @P1 LDG.E.EL.128 R76, desc[UR22][R80.64] ;  /* 0x00000016504c1981 */ /* 0x000ee8000c2e1d00 */
[----:B------:R-:W4:Y:S01]  /*15f0*/  @P6 LDG.E.EL.128 R72, desc[UR22][R80.64] ;  /* 0x0000001650486981 */ /* 0x000f22000c2e1d00 */
[----:B------:R-:W-:-:S02]  /*1600*/  CS2R R44, SRZ ;  /* 0x00000000002c7805 */ /* 0x000fc4000001ff00 */
[----:B------:R-:W-:Y:S02]  /*1610*/  CS2R R46, SRZ ;  /* 0x00000000002e7805 */ /* 0x000fe4000001ff00 */
[----:B------:R-:W-:Y:S01]  /*1620*/  CS2R R40, SRZ ;  /* 0x0000000000287805 */ /* 0x000fe2000001ff00 */
[----:B------:R-:W4:Y:S01]  /*1630*/  @P5 LDG.E.EL.128 R28, desc[UR22][R80.64] ;  /* 0x00000016501c5981 */ /* 0x000f22000c2e1d00 */
[----:B--2---:R-:W-:Y:S02]  /*1640*/  LOP3.LUT R0, R2, 0x30, RZ, 0xfc, !PT ;  /* 0x0000003002007812 */ /* 0x004fe400078efcff */
[----:B------:R-:W-:Y:S02]  /*1650*/  CS2R R42, SRZ ;  /* 0x00000000002a7805 */ /* 0x000fe4000001ff00 */
[----:B------:R-:W-:Y:S02]  /*1660*/  CS2R R36, SRZ ;  /* 0x0000000000247805 */ /* 0x000fe4000001ff00 */
[----:B------:R-:W-:-:S02]  /*1670*/  CS2R R38, SRZ ;  /* 0x0000000000267805 */ /* 0x000fc4000001ff00 */
[----:B------:R-:W-:Y:S02]  /*1680*/  ISETP.LT.AND P4, PT, R0, 0x1000, !P0 ;  /* 0x000010000000780c */ /* 0x000fe40004781270 */
[----:B------:R-:W-:Y:S02]  /*1690*/  LOP3.LUT R0, R2, 0x40, RZ, 0xfc, !PT ;  /* 0x0000004002007812 */ /* 0x000fe400078efcff */
[----:B------:R-:W-:Y:S02]  /*16a0*/  CS2R R32, SRZ ;  /* 0x0000000000207805 */ /* 0x000fe4000001ff00 */
[----:B------:R-:W-:Y:S02]  /*16b0*/  CS2R R34, SRZ ;  /* 0x0000000000227805 */ /* 0x000fe4000001ff00 */
[----:B------:R-:W-:Y:S02]  /*16c0*/  P2R R54, PR, RZ, 0x40 ;  /* 0x00000040ff367803 */ /* 0x000fe40000000000 */
[----:B------:R-:W-:-:S03]  /*16d0*/  ISETP.LT.AND P3, PT, R0, 0x1000, !P0 ;  /* 0x000010000000780c */ /* 0x000fc60004761270 */
[----:B------:R-:W2:Y:S01]  /*16e0*/  @P4 LDG.E.EL.128 R44, desc[UR22][R80.64] ;  /* 0x00000016502c4981 */ /* 0x000ea2000c2e1d00 */
[----:B------:R-:W-:Y:S02]  /*16f0*/  LOP3.LUT R0, R2, 0x50, RZ, 0xfc, !PT ;  /* 0x0000005002007812 */ /* 0x000fe400078efcff */
[----:B------:R-:W-:Y:S02]  /*1700*/  CS2R R26, SRZ ;  /* 0x00000000001a7805 */ /* 0x000fe4000001ff00 */
[----:B------:R-:W-:-:S05]  /*1710*/  ISETP.NE.AND P6, PT, R24, RZ, PT ;  /* 0x000000ff1800720c */ /* 0x000fca0003fc5270 */
[----:B------:R-:W2:Y:S01]  /*1720*/  @P3 LDG.E.EL.128 R40, desc[UR22][R80.64] ;  /* 0x0000001650283981 */ /* 0x000ea2000c2e1d00 */
[----:B------:R-:W-:Y:S02]  /*1730*/  ISETP.LT.AND P2, PT, R0, 0x1000, !P0 ;  /* 0x000010000000780c */ /* 0x000fe40004741270 */
[----:B------:R-:W-:-:S11]  /*1740*/  LOP3.LUT R0, R2, 0x60, RZ, 0xfc, !PT ;  /* 0x0000006002007812 */ /* 0x000fd600078efcff */
[----:B------:R-:W2:Y:S01]  /*1750*/  @P2 LDG.E.EL.128 R36, desc[UR22][R80.64] ;  /* 0x0000001650242981 */ /* 0x000ea2000c2e1d00 */
[----:B------:R-:W-:Y:S02]  /*1760*/  ISETP.LT.AND P1, PT, R0, 0x1000, !P0 ;  /* 0x000010000000780c */ /* 0x000fe40004721270 */
[----:B------:R-:W-:-:S04]  /*1770*/  LOP3.LUT R0, R2, 0x70, RZ, 0xfc, !PT ;  /* 0x0000007002007812 */ /* 0x000fc800078efcff */
[----:B------:R-:W-:-:S07]  /*1780*/  ISETP.LT.AND P0, PT, R0, 0x1000, !P0 ;  /* 0x000010000000780c */ /* 0x000fce0004701270 */
[----:B------:R-:W2:Y:S01]  /*1790*/  @P1 LDG.E.EL.128 R32, desc[UR22][R80.64] ;  /* 0x0000001650201981 */ /* 0x000ea2000c2e1d00 */
[----:B------:R-:W-:-:S06]  /*17a0*/  CS2R R24, SRZ ;  /* 0x0000000000187805 */ /* 0x000fcc000001ff00 */
[----:B------:R-:W2:Y:S01]  /*17b0*/  @P0 LDG.E.EL.128 R24, desc[UR22][R80.64] ;  /* 0x0000001650180981 */ /* 0x000ea2000c2e1d00 */
[----:B------:R-:W-:-:S04]  /*17c0*/  IMAD R2, R2, 0xc00, R3 ;  /* 0x00000c0002027824 */ /* 0x000fc800078e0203 */
[----:B------:R-:W-:-:S04]  /*17d0*/  IMAD.WIDE R52, R2, 0x2, R6 ;  /* 0x0000000202347825 */ /* 0x000fc800078e0206 */
[C---:B---3--:R-:W-:Y:S01]  /*17e0*/  IMAD.U32 R49, R77.reuse, 0x10000, RZ ;  /* 0x000100004d317824 */ /* 0x048fe200078e00ff */
[----:B------:R-:W-:Y:S01]  /*17f0*/  PRMT R77, R77, 0x7632, R77 ;  /* 0x000076324d4d7816 */ /* 0x000fe2000000004d */
[C---:B------:R-:W-:Y:S01]  /*1800*/  IMAD.U32 R51, R78.reuse, 0x10000, RZ ;  /* 0x000100004e337824 */ /* 0x040fe200078e00ff */
[----:B------:R-:W-:Y:S01]  /*1810*/  PRMT R78, R78, 0x7632, R78 ;  /* 0x000076324e4e7816 */ /* 0x000fe2000000004e */
[C---:B------:R-:W-:Y:S01]  /*1820*/  IMAD.U32 R5, R76.reuse, 0x10000, RZ ;  /* 0x000100004c057824 */ /* 0x040fe200078e00ff */
[----:B------:R-:W-:Y:S02]  /*1830*/  PRMT R76, R76, 0x7632, R76 ;  /* 0x000076324c4c7816 */ /* 0x000fe4000000004c */
[----:B------:R-:W-:Y:S01]  /*1840*/  PRMT R0, R79, 0x7632, R0 ;  /* 0x000076324f007816 */ /* 0x000fe20000000000 */
[----:B------:R-:W-:Y:S02]  /*1850*/  IMAD.U32 R48, R77, 0x10000, RZ ;  /* 0x000100004d307824 */ /* 0x000fe400078e00ff */
[----:B------:R-:W-:-:S02]  /*1860*/  IMAD.U32 R78, R78, 0x10000, RZ ;  /* 0x000100004e4e7824 */ /* 0x000fc400078e00ff */
[----:B------:R-:W-:Y:S02]  /*1870*/  IMAD.U32 R79, R79, 0x10000, RZ ;  /* 0x000100004f4f7824 */ /* 0x000fe400078e00ff */
[----:B------:R-:W-:Y:S02]  /*1880*/  IMAD.U32 R76, R76, 0x10000, RZ ;  /* 0x000100004c4c7824 */ /* 0x000fe400078e00ff */
[----:B------:R-:W-:Y:S02]  /*1890*/  IMAD.U32 R0, R0, 0x10000, RZ ;  /* 0x0001000000007824 */ /* 0x000fe400078e00ff */
[----:B------:R-:W-:Y:S01]  /*18a0*/  FADD R49, R70, R49 ;  /* 0x0000003146317221 */ /* 0x000fe20000000000 */
[----:B------:R-:W-:Y:S01]  /*18b0*/  FADD R50, R71, R48 ;  /* 0x0000003047327221 */ /* 0x000fe20000000000 */
[----:B------:R-:W-:Y:S01]  /*18c0*/  FADD R51, R64, R51 ;  /* 0x0000003340337221 */ /* 0x000fe20000000000 */
[----:B------:R-:W-:Y:S01]  /*18d0*/  FADD R78, R65, R78 ;  /* 0x0000004e414e7221 */ /* 0x000fe20000000000 */
[----:B------:R-:W-:Y:S01]  /*18e0*/  FADD R5, R68, R5 ;  /* 0x0000000544057221 */ /* 0x000fe20000000000 */
[----:B------:R-:W-:Y:S01]  /*18f0*/  FADD R66, R66, R79 ;  /* 0x0000004f42427221 */ /* 0x000fe20000000000 */
[----:B------:R-:W-:Y:S01]  /*1900*/  FADD R76, R69, R76 ;  /* 0x0000004c454c7221 */ /* 0x000fe20000000000 */
[----:B------:R-:W-:Y:S01]  /*1910*/  FADD R67, R67, R0 ;  /* 0x0000000043437221 */ /* 0x000fe20000000000 */
[----:B----4-:R-:W-:Y:S01]  /*1920*/  IMAD.U32 R3, R72, 0x10000, RZ ;  /* 0x0001000048037824 */ /* 0x010fe200078e00ff */
[----:B------:R-:W-:Y:S01]  /*1930*/  F2FP.BF16.F32.PACK_AB R49, R50, R49 ;  /* 0x000000313231723e */ /* 0x000fe200000010ff */
[----:B------:R-:W-:Y:S01]  /*1940*/  IMAD.U32 R65, R75, 0x10000, RZ ;  /* 0x000100004b417824 */ /* 0x000fe200078e00ff */
[----:B------:R-:W-:Y:S01]  /*1950*/  F2FP.BF16.F32.PACK_AB R50, R78, R51 ;  /* 0x000000334e32723e */ /* 0x000fe200000010ff */
[----:B------:R-:W-:Y:S01]  /*1960*/  FADD R8, R8, R3 ;  /* 0x0000000308087221 */ /* 0x000fe20000000000 */
[----:B------:R-:W-:Y:S01]  /*1970*/  F2FP.BF16.F32.PACK_AB R48, R76, R5 ;  /* 0x000000054c30723e */ /* 0x000fe200000010ff */
[----:B------:R-:W-:Y:S01]  /*1980*/  IMAD.U32 R3, R28, 0x10000, RZ ;  /* 0x000100001c037824 */ /* 0x000fe200078e00ff */
[----:B------:R-:W-:-:S02]  /*1990*/  F2FP.BF16.F32.PACK_AB R51, R67, R66 ;  /* 0x000000424333723e */ /* 0x000fc400000010ff */
[----:B------:R-:W-:Y:S01]  /*19a0*/  PRMT R75, R75, 0x7632, R75 ;  /* 0x000076324b4b7816 */ /* 0x000fe2000000004b */
[C---:B------:R-:W-:Y:S02]  /*19b0*/  IMAD.U32 R5, R73.reuse, 0x10000, RZ ;  /* 0x0001000049057824 */ /* 0x040fe400078e00ff */
[----:B-----5:R-:W-:Y:S01]  /*19c0*/  FADD R16, R16, R3 ;  /* 0x0000000310107221 */ /* 0x020fe20000000000 */
[----:B------:R1:W-:Y:S01]  /*19d0*/  @P6 STG.E.128 desc[UR22][R52.64], R48 ;  /* 0x0000003034006986 */ /* 0x0003e2000c101d16 */
[----:B------:R-:W-:Y:S01]  /*19e0*/  PRMT R73, R73, 0x7632, R73 ;  /* 0x0000763249497816 */ /* 0x000fe20000000049 */
[----:B------:R-:W-:Y:S02]  /*19f0*/  IMAD.U32 R3, R29, 0x10000, RZ ;  /* 0x000100001d037824 */ /* 0x000fe400078e00ff */
[----:B------:R-:W-:Y:S01]  /*1a00*/  FADD R10, R10, R5 ;  /* 0x000000050a0a7221 */ /* 0x000fe20000000000 */
[----:B------:R-:W-:Y:S01]  /*1a10*/  PRMT R28, R28, 0x7632, R28 ;  /* 0x000076321c1c7816 */ /* 0x000fe2000000001c */
[----:B------:R-:W-:Y:S01]  /*1a20*/  FADD R18, R18, R3 ;  /* 0x0000000312127221 */ /* 0x000fe20000000000 */
[----:B------:R-:W-:Y:S01]  /*1a30*/  IMAD.U32 R0, R73, 0x10000, RZ ;  /* 0x0001000049007824 */ /* 0x000fe200078e00ff */
[----:B------:R-:W-:Y:S01]  /*1a40*/  PRMT R29, R29, 0x7632, R29 ;  /* 0x000076321d1d7816 */ /* 0x000fe2000000001d */
[----:B------:R-:W-:-:S02]  /*1a50*/  IMAD.U32 R5, R30, 0x10000, RZ ;  /* 0x000100001e057824 */ /* 0x000fc400078e00ff */
[----:B-1----:R-:W-:Y:S02]  /*1a60*/  IMAD.U32 R48, R75, 0x10000, RZ ;  /* 0x000100004b307824 */ /* 0x002fe400078e00ff */
[----:B------:R-:W-:Y:S02]  /*1a70*/  IMAD.U32 R49, R31, 0x10000, RZ ;  /* 0x000100001f317824 */ /* 0x000fe400078e00ff */
[----:B------:R-:W-:Y:S02]  /*1a80*/  FADD R15, R15, R48 ;  /* 0x000000300f0f7221 */ /* 0x000fe40000000000 */
[----:B------:R-:W-:Y:S02]  /*1a90*/  FADD R3, R22, R49 ;  /* 0x0000003116037221 */ /* 0x000fe40000000000 */
[----:B------:R-:W1:Y:S01]  /*1aa0*/  LDS.128 R48, [R4] ;  /* 0x0000000004307984 */ /* 0x000e620000000c00 */
[----:B------:R-:W-:Y:S01]  /*1ab0*/  FADD R11, R11, R0 ;  /* 0x000000000b0b7221 */ /* 0x000fe20000000000 */
[----:B------:R-:W-:-:S02]  /*1ac0*/  IMAD.U32 R28, R28, 0x10000, RZ ;  /* 0x000100001c1c7824 */ /* 0x000fc400078e00ff */
[--C-:B------:R-:W-:Y:S01]  /*1ad0*/  FADD R0, R20, R5.reuse ;  /* 0x0000000514007221 */ /* 0x100fe20000000000 */
[----:B------:R-:W-:Y:S01]  /*1ae0*/  IMAD.U32 R22, R29, 0x10000, RZ ;  /* 0x000100001d167824 */ /* 0x000fe200078e00ff */
[----:B------:R-:W-:Y:S02]  /*1af0*/  PRMT R5, R30, 0x7632, R5 ;  /* 0x000076321e057816 */ /* 0x000fe40000000005 */
[----:B------:R-:W-:Y:S01]  /*1b00*/  PRMT R20, R31, 0x7632, R20 ;  /* 0x000076321f147816 */ /* 0x000fe20000000014 */
[----:B------:R-:W-:Y:S01]  /*1b10*/  FADD R17, R17, R28 ;  /* 0x0000001c11117221 */ /* 0x000fe20000000000 */
[----:B------:R-:W-:Y:S01]  /*1b20*/  FADD R19, R19, R22 ;  /* 0x0000001613137221 */ /* 0x000fe20000000000 */
[----:B------:R-:W3:Y:S01]  /*1b30*/  LDS.128 R28, [R4+0x10] ;  /* 0x00001000041c7984 */ /* 0x000ee20000000c00 */
[----:B------:R-:W-:Y:S02]  /*1b40*/  IMAD.U32 R22, R5, 0x10000, RZ ;  /* 0x0001000005167824 */ /* 0x000fe400078e00ff */
[----:B------:R-:W-:-:S02]  /*1b50*/  IMAD.U32 R20, R20, 0x10000, RZ ;  /* 0x0001000014147824 */ /* 0x000fc400078e00ff */
[----:B------:R-:W-:Y:S02]  /*1b60*/  FADD R5, R21, R22 ;  /* 0x0000001615057221 */ /* 0x000fe40000000000 */
[----:B------:R-:W-:Y:S02]  /*1b70*/  FADD R52, R23, R20 ;  /* 0x0000001417347221 */ /* 0x000fe40000000000 */
[----:B------:R-:W4:Y:S01]  /*1b80*/  LDS.128 R20, [R4+0x1200] ;  /* 0x0012000004147984 */ /* 0x000f220000000c00 */
[----:B------:R-:W-:Y:S01]  /*1b90*/  FADD R14, R14, R65 ;  /* 0x000000410e0e7221 */ /* 0x000fe20000000000 */
[----:B------:R-:W-:Y:S02]  /*1ba0*/  IMAD.U32 R55, R74, 0x10000, RZ ;  /* 0x000100004a377824 */ /* 0x000fe400078e00ff */
[C---:B--2---:R-:W-:Y:S01]  /*1bb0*/  IMAD.U32 R53, R44.reuse, 0x10000, RZ ;  /* 0x000100002c357824 */ /* 0x044fe200078e00ff */
[----:B------:R-:W-:Y:S01]  /*1bc0*/  PRMT R44, R44, 0x7632, R44 ;  /* 0x000076322c2c7816 */ /* 0x000fe2000000002c */
[C---:B------:R-:W-:Y:S01]  /*1bd0*/  IMAD.U32 R65, R46.reuse, 0x10000, RZ ;  /* 0x000100002e417824 */ /* 0x040fe200078e00ff */
[----:B------:R-:W-:Y:S01]  /*1be0*/  PRMT R46, R46, 0x7632, R46 ;  /* 0x000076322e2e7816 */ /* 0x000fe2000000002e */
[----:B------:R-:W-:Y:S01]  /*1bf0*/  FADD R12, R12, R55 ;  /* 0x000000370c0c7221 */ /* 0x000fe20000000000 */
[--C-:B------:R-:W-:Y:S01]  /*1c00*/  FADD R56, R56, R53.reuse ;  /* 0x0000003538387221 */ /* 0x100fe20000000000 */
[----:B------:R-:W-:Y:S01]  /*1c10*/  IMAD.U32 R55, R45, 0x10000, RZ ;  /* 0x000100002d377824 */ /* 0x000fe200078e00ff */
[C---:B------:R-:W-:Y:S01]  /*1c20*/  PRMT R53, R47.reuse, 0x7632, R53 ;  /* 0x000076322f357816 */ /* 0x040fe20000000035 */
[----:B------:R-:W-:Y:S01]  /*1c30*/  IMAD.U32 R47, R47, 0x10000, RZ ;  /* 0x000100002f2f7824 */ /* 0x000fe200078e00ff */
[----:B------:R-:W-:Y:S01]  /*1c40*/  PRMT R45, R45, 0x7632, R45 ;  /* 0x000076322d2d7816 */ /* 0x000fe2000000002d */
[----:B------:R-:W-:-:S02]  /*1c50*/  IMAD.U32 R44, R44, 0x10000, RZ ;  /* 0x000100002c2c7824 */ /* 0x000fc400078e00ff */
[----:B------:R-:W-:Y:S01]  /*1c60*/  IMAD.U32 R46, R46, 0x10000, RZ ;  /* 0x000100002e2e7824 */ /* 0x000fe200078e00ff */
[----:B------:R-:W-:Y:S01]  /*1c70*/  ISETP.NE.AND P6, PT, R54, RZ, PT ;  /* 0x000000ff3600720c */ /* 0x000fe20003fc5270 */
[----:B------:R-:W-:Y:S02]  /*1c80*/  IMAD.U32 R64, R53, 0x10000, RZ ;  /* 0x0001000035407824 */ /* 0x000fe400078e00ff */
[----:B------:R-:W-:Y:S01]  /*1c90*/  FADD R62, R62, R47 ;  /* 0x0000002f3e3e7221 */ /* 0x000fe20000000000 */
[----:B------:R-:W-:Y:S02]  /*1ca0*/  IMAD.U32 R54, R45, 0x10000, RZ ;  /* 0x000100002d367824 */ /* 0x000fe400078e00ff */
[----:B------:R-:W-:Y:S01]  /*1cb0*/  FADD R57, R57, R44 ;  /* 0x0000002c39397221 */ /* 0x000fe20000000000 */
[----:B------:R-:W-:Y:S01]  /*1cc0*/  FADD R61, R61, R46 ;  /* 0x0000002e3d3d7221 */ /* 0x000fe20000000000 */
[C---:B------:R-:W-:Y:S01]  /*1cd0*/  PRMT R53, R40.reuse, 0x7632, R53 ;  /* 0x0000763228357816 */ /* 0x040fe20000000035 */
[----:B------:R-:W-:Y:S01]  /*1ce0*/  IMAD.U32 R67, R40, 0x10000, RZ ;  /* 0x0001000028437824 */ /* 0x000fe200078e00ff */
[----:B------:R-:W2:Y:S01]  /*1cf0*/  LDS.128 R44, [R4+0x1210] ;  /* 0x00121000042c7984 */ /* 0x000ea20000000c00 */
[C---:B------:R-:W-:Y:S01]  /*1d00*/  PRMT R40, R41.reuse, 0x7632, R40 ;  /* 0x0000763229287816 */ /* 0x040fe20000000028 */
[----:B------:R-:W-:-:S02]  /*1d10*/  IMAD.U32 R41, R41, 0x10000, RZ ;  /* 0x0001000029297824 */ /* 0x000fc400078e00ff */
[----:B------:R-:W-:Y:S01]  /*1d20*/  FADD R63, R63, R64 ;  /* 0x000000403f3f7221 */ /* 0x000fe20000000000 */
[----:B------:R-:W-:Y:S01]  /*1d30*/  FADD R58, R58, R55 ;  /* 0x000000373a3a7221 */ /* 0x000fe20000000000 */
[----:B------:R-:W-:Y:S02]  /*1d40*/  IMAD.U32 R64, R53, 0x10000, RZ ;  /* 0x0001000035407824 */ /* 0x000fe400078e00ff */
[----:B------:R-:W-:Y:S01]  /*1d50*/  FADD R60, R60, R65 ;  /* 0x000000413c3c7221 */ /* 0x000fe20000000000 */
[----:B------:R-:W-:Y:S01]  /*1d60*/  FADD R59, R59, R54 ;  /* 0x000000363b3b7221 */ /* 0x000fe20000000000 */
[----:B------:R-:W-:Y:S01]  /*1d70*/  PRMT R55, R42, 0x7632, R55 ;  /* 0x000076322a377816 */ /* 0x000fe20000000037 */
[----:B-1----:R-:W-:Y:S01]  /*1d80*/  FADD R53, R48, R67 ;  /* 0x0000004330357221 */ /* 0x002fe20000000000 */
[----:B------:R-:W-:Y:S01]  /*1d90*/  IMAD.U32 R69, R42, 0x10000, RZ ;  /* 0x000100002a457824 */ /* 0x000fe200078e00ff */
[C---:B------:R-:W-:Y:S01]  /*1da0*/  PRMT R65, R43.reuse, 0x7632, R65 ;  /* 0x000076322b417816 */ /* 0x040fe20000000041 */
[----:B------:R-:W-:-:S02]  /*1db0*/  IMAD.U32 R71, R43, 0x10000, RZ ;  /* 0x000100002b477824 */ /* 0x000fc400078e00ff */
[----:B------:R-:W-:Y:S01]  /*1dc0*/  FADD R54, R50, R41 ;  /* 0x0000002932367221 */ /* 0x000fe20000000000 */
[----:B------:R-:W-:Y:S02]  /*1dd0*/  IMAD.U32 R48, R40, 0x10000, RZ ;  /* 0x0001000028307824 */ /* 0x000fe400078e00ff */
[----:B------:R-:W1:Y:S01]  /*1de0*/  LDS.128 R40, [R4+0x2400] ;  /* 0x0024000004287984 */ /* 0x000e620000000c00 */
[----:B------:R-:W-:Y:S01]  /*1df0*/  IMAD.U32 R68, R55, 0x10000, RZ ;  /* 0x0001000037447824 */ /* 0x000fe200078e00ff */
[----:B------:R-:W-:Y:S01]  /*1e00*/  PRMT R72, R72, 0x7632, R72 ;  /* 0x0000763248487816 */ /* 0x000fe20000000048 */
[----:B------:R-:W-:Y:S01]  /*1e10*/  FADD R64, R49, R64 ;  /* 0x0000004031407221 */ /* 0x000fe20000000000 */
[----:B------:R-:W-:Y:S01]  /*1e20*/  FADD R55, R51, R48 ;  /* 0x0000003033377221 */ /* 0x000fe20000000000 */
[----:B------:R-:W-:Y:S01]  /*1e30*/  IMAD.U32 R70, R65, 0x10000, RZ ;  /* 0x0001000041467824 */ /* 0x000fe200078e00ff */
[----:B------:R-:W5:Y:S01]  /*1e40*/  LDS.128 R48, [R4+0x2410] ;  /* 0x0024100004307984 */ /* 0x000f620000000c00 */
[----:B---3--:R-:W-:Y:S01]  /*1e50*/  FADD R65, R28, R69 ;  /* 0x000000451c417221 */ /* 0x008fe20000000000 */
[----:B------:R-:W-:Y:S01]  /*1e60*/  FADD R68, R29, R68 ;  /* 0x000000441d447221 */ /* 0x000fe20000000000 */
[----:B------:R-:W-:Y:S01]  /*1e70*/  FADD R67, R31, R70 ;  /* 0x000000461f437221 */ /* 0x000fe20000000000 */
[----:B------:R-:W-:Y:S01]  /*1e80*/  IMAD.U32 R72, R72, 0x10000, RZ ;  /* 0x0001000048487824 */ /* 0x000fe200078e00ff */
[C---:B------:R-:W-:Y:S01]  /*1e90*/  PRMT R28, R36.reuse, 0x7632, R28 ;  /* 0x00007632241c7816 */ /* 0x040fe2000000001c */
[----:B------:R-:W-:Y:S01]  /*1ea0*/  IMAD.U32 R31, R36, 0x10000, RZ ;  /* 0x00010000241f7824 */ /* 0x000fe200078e00ff */
[----:B------:R-:W-:Y:S01]  /*1eb0*/  PRMT R29, R37, 0x7632, R29 ;  /* 0x00007632251d7816 */ /* 0x000fe2000000001d */
[----:B------:R-:W-:Y:S01]  /*1ec0*/  FADD R66, R30, R71 ;  /* 0x000000471e427221 */ /* 0x000fe20000000000 */
[----:B------:R-:W-:Y:S01]  /*1ed0*/  FADD R9, R9, R72 ;  /* 0x0000004809097221 */ /* 0x000fe20000000000 */
[C---:B------:R-:W-:Y:S01]  /*1ee0*/  PRMT R69, R38.reuse, 0x7632, R69 ;  /* 0x0000763226457816 */ /* 0x040fe20000000045 */
[----:B------:R-:W-:-:S02]  /*1ef0*/  IMAD.U32 R71, R38, 0x10000, RZ ;  /* 0x0001000026477824 */ /* 0x000fc400078e00ff */
[----:B----4-:R-:W-:Y:S01]  /*1f00*/  FADD R36, R20, R31 ;  /* 0x0000001f14247221 */ /* 0x010fe20000000000 */
[----:B------:R-:W-:Y:S02]  /*1f10*/  IMAD.U32 R38, R28, 0x10000, RZ ;  /* 0x000100001c267824 */ /* 0x000fe400078e00ff */
[----:B------:R-:W-:Y:S02]  /*1f20*/  IMAD.U32 R72, R29, 0x10000, RZ ;  /* 0x000100001d487824 */ /* 0x000fe400078e00ff */
[----:B------:R-:W-:Y:S01]  /*1f30*/  IMAD.U32 R37, R37, 0x10000, RZ ;  /* 0x0001000025257824 */ /* 0x000fe200078e00ff */
[----:B------:R-:W3:Y:S01]  /*1f40*/  LDS.128 R28, [R4+0x3600] ;  /* 0x00360000041c7984 */ /* 0x000ee20000000c00 */
[C---:B------:R-:W-:Y:S01]  /*1f50*/  PRMT R70, R39.reuse, 0x7632, R70 ;  /* 0x0000763227467816 */ /* 0x040fe20000000046 */
[----:B------:R-:W-:Y:S02]  /*1f60*/  IMAD.U32 R73, R39, 0x10000, RZ ;  /* 0x0001000027497824 */ /* 0x000fe400078e00ff */
[----:B------:R-:W-:Y:S01]  /*1f70*/  FADD R39, R21, R38 ;  /* 0x0000002615277221 */ /* 0x000fe20000000000 */
[----:B------:R-:W-:Y:S01]  /*1f80*/  FADD R37, R22, R37 ;  /* 0x0000002516257221 */ /* 0x000fe20000000000 */
[----:B------:R-:W-:-:S02]  /*1f90*/  FADD R38, R23, R72 ;  /* 0x0000004817267221 */ /* 0x000fc40000000000 */
[----:B------:R4:W3:Y:S01]  /*1fa0*/  LDS.128 R20, [R4+0x3610] ;  /* 0x0036100004147984 */ /* 0x0008e20000000c00 */
[----:B------:R-:W-:Y:S01]  /*1fb0*/  IMAD.U32 R72, R69, 0x10000, RZ ;  /* 0x0001000045487824 */ /* 0x000fe200078e00ff */
[----:B------:R-:W-:Y:S01]  /*1fc0*/  PRMT R69, R32, 0x7632, R69 ;  /* 0x0000763220457816 */ /* 0x000fe20000000045 */
[----:B--2---:R-:W-:Y:S01]  /*1fd0*/  FADD R44, R44, R71 ;  /* 0x000000472c2c7221 */ /* 0x004fe20000000000 */
[----:B------:R-:W-:Y:S01]  /*1fe0*/  FADD R46, R46, R73 ;  /* 0x000000492e2e7221 */ /* 0x000fe20000000000 */
[----:B------:R-:W-:Y:S01]  /*1ff0*/  IMAD.U32 R71, R32, 0x10000, RZ ;  /* 0x0001000020477824 */ /* 0x000fe200078e00ff */
[C---:B------:R-:W-:Y:S01]  /*2000*/  PRMT R32, R33.reuse, 0x7632, R32 ;  /* 0x0000763221207816 */ /* 0x040fe20000000020 */
[----:B------:R-:W-:Y:S01]  /*2010*/  IMAD.U32 R73, R33, 0x10000, RZ ;  /* 0x0001000021497824 */ /* 0x000fe200078e00ff */
[C---:B------:R-:W-:Y:S01]  /*2020*/  PRMT R33, R34.reuse, 0x7632, R33 ;  /* 0x0000763222217816 */ /* 0x040fe20000000021 */
[----:B----4-:R-:W-:Y:S02]  /*2030*/  IMAD.U32 R4, R69, 0x10000, RZ ;  /* 0x0001000045047824 */ /* 0x010fe400078e00ff */
[----:B------:R-:W-:-:S02]  /*2040*/  IMAD.U32 R75, R34, 0x10000, RZ ;  /* 0x00010000224b7824 */ /* 0x000fc400078e00ff */
[----:B-1----:R-:W-:Y:S01]  /*2050*/  FADD R41, R41, R4 ;  /* 0x0000000429297221 */ /* 0x002fe20000000000 */
[----:B------:R-:W-:Y:S01]  /*2060*/  IMAD.U32 R4, R33, 0x10000, RZ ;  /* 0x0001000021047824 */ /* 0x000fe200078e00ff */
[C---:B------:R-:W-:Y:S01]  /*2070*/  PRMT R34, R35.reuse, 0x7632, R34 ;  /* 0x0000763223227816 */ /* 0x040fe20000000022 */
[----:B------:R-:W-:Y:S01]  /*2080*/  IMAD.U32 R35, R35, 0x10000, RZ ;  /* 0x0001000023237824 */ /* 0x000fe200078e00ff */
[----:B------:R-:W-:Y:S01]  /*2090*/  PRMT R74, R74, 0x7632, R74 ;  /* 0x000076324a4a7816 */ /* 0x000fe2000000004a */
[--C-:B-----5:R-:W-:Y:S01]  /*20a0*/  FADD R49, R49, R4.reuse ;  /* 0x0000000431317221 */ /* 0x120fe20000000000 */
[----:B------:R-:W-:Y:S01]  /*20b0*/  PRMT R4, R24, 0x7632, R4 ;  /* 0x0000763218047816 */ /* 0x000fe20000000004 */
[----:B------:R-:W-:Y:S01]  /*20c0*/  FADD R50, R50, R35 ;  /* 0x0000002332327221 */ /* 0x000fe20000000000 */
[----:B------:R-:W-:Y:S01]  /*20d0*/  IMAD.U32 R33, R24, 0x10000, RZ ;  /* 0x0001000018217824 */ /* 0x000fe200078e00ff */
[C---:B------:R-:W-:Y:S01]  /*20e0*/  PRMT R24, R25.reuse, 0x7632, R24 ;  /* 0x0000763219187816 */ /* 0x040fe20000000018 */
[----:B------:R-:W-:Y:S01]  /*20f0*/  IMAD.U32 R35, R25, 0x10000, RZ ;  /* 0x0001000019237824 */ /* 0x000fe200078e00ff */
[----:B------:R-:W-:Y:S01]  /*2100*/  PRMT R25, R26, 0x7632, R25 ;  /* 0x000076321a197816 */ /* 0x000fe20000000019 */
[----:B------:R-:W-:-:S02]  /*2110*/  IMAD.U32 R74, R74, 0x10000, RZ ;  /* 0x000100004a4a7824 */ /* 0x000fc400078e00ff */
[----:B------:R-:W-:Y:S01]  /*2120*/  IMAD.U32 R69, R26, 0x10000, RZ ;  /* 0x000100001a457824 */ /* 0x000fe200078e00ff */
[----:B------:R-:W-:Y:S01]  /*2130*/  PRMT R26, R27, 0x7632, R26 ;  /* 0x000076321b1a7816 */ /* 0x000fe2000000001a */
[----:B------:R-:W-:Y:S02]  /*2140*/  IMAD.U32 R32, R32, 0x10000, RZ ;  /* 0x0001000020207824 */ /* 0x000fe400078e00ff */
[----:B------:R-:W-:Y:S02]  /*2150*/  IMAD.U32 R4, R4, 0x10000, RZ ;  /* 0x0001000004047824 */ /* 0x000fe400078e00ff */
[----:B------:R-:W-:Y:S01]  /*2160*/  FADD R13, R13, R74 ;  /* 0x0000004a0d0d7221 */ /* 0x000fe20000000000 */
[----:B------:R-:W-:Y:S01]  /*2170*/  FADD R43, R43, R32 ;  /* 0x000000202b2b7221 */ /* 0x000fe20000000000 */
[----:B------:R-:W-:Y:S02]  /*2180*/  IMAD.U32 R32, R26, 0x10000, RZ ;  /* 0x000100001a207824 */ /* 0x000fe400078e00ff */
[----:B---3--:R-:W-:Y:S01]  /*2190*/  FADD R29, R29, R4 ;  /* 0x000000041d1d7221 */ /* 0x008fe20000000000 */
[----:B------:R-:W-:Y:S01]  /*21a0*/  IMAD.U32 R4, R25, 0x10000, RZ ;  /* 0x0001000019047824 */ /* 0x000fe200078e00ff */
[----:B------:R-:W-:Y:S01]  /*21b0*/  F2FP.BF16.F32.PACK_AB R8, R9, R8 ;  /* 0x000000080908723e */ /* 0x000fe200000010ff */
[----:B------:R-:W-:-:S02]  /*21c0*/  IMAD.U32 R70, R70, 0x10000, RZ ;  /* 0x0001000046467824 */ /* 0x000fc400078e00ff */
[----:B------:R-:W-:Y:S01]  /*21d0*/  FADD R40, R40, R71 ;  /* 0x0000004728287221 */ /* 0x000fe20000000000 */
[----:B------:R-:W-:Y:S01]  /*21e0*/  F2FP.BF16.F32.PACK_AB R9, R11, R10 ;  /* 0x0000000a0b09723e */ /* 0x000fe200000010ff */
[----:B------:R-:W-:Y:S02]  /*21f0*/  IMAD.U32 R34, R34, 0x10000, RZ ;  /* 0x0001000022227824 */ /* 0x000fe400078e00ff */
[----:B------:R-:W-:Y:S01]  /*2200*/  FADD R28, R28, R33 ;  /* 0x000000211c1c7221 */ /* 0x000fe20000000000 */
[----:B------:R-:W-:Y:S01]  /*2210*/  F2FP.BF16.F32.PACK_AB R10, R13, R12 ;  /* 0x0000000c0d0a723e */ /* 0x000fe200000010ff */
[----:B------:R-:W-:Y:S02]  /*2220*/  VIADD R71, R2, 0xc000 ;  /* 0x0000c00002477836 */ /* 0x000fe40000000000 */
[----:B------:R-:W-:Y:S01]  /*2230*/  FADD R30, R30, R35 ;  /* 0x000000231e1e7221 */ /* 0x000fe20000000000 */
[----:B------:R-:W-:Y:S02]  /*2240*/  IMAD.U32 R27, R27, 0x10000, RZ ;  /* 0x000100001b1b7824 */ /* 0x000fe400078e00ff */
[----:B------:R-:W-:Y:S01]  /*2250*/  FADD R33, R21, R4 ;  /* 0x0000000415217221 */ /* 0x000fe20000000000 */
[----:B------:R-:W-:-:S02]  /*2260*/  IMAD.U32 R24, R24, 0x10000, RZ ;  /* 0x0001000018187824 */ /* 0x000fc400078e00ff */
[----:B------:R-:W-:Y:S01]  /*2270*/  FADD R32, R23, R32 ;  /* 0x0000002017207221 */ /* 0x000fe20000000000 */
[----:B------:R-:W-:Y:S01]  /*2280*/  F2FP.BF16.F32.PACK_AB R11, R15, R14 ;  /* 0x0000000e0f0b723e */ /* 0x000fe200000010ff */
[C---:B------:R-:W-:Y:S02]  /*2290*/  VIADD R13, R2.reuse, 0x18000 ;  /* 0x00018000020d7836 */ /* 0x040fe40000000000 */
[----:B------:R-:W-:Y:S01]  /*22a0*/  FADD R45, R45, R72 ;  /* 0x000000482d2d7221 */ /* 0x000fe20000000000 */
[C---:B------:R-:W-:Y:S02]  /*22b0*/  VIADD R15, R2.reuse, 0x24000 ;  /* 0x00024000020f7836 */ /* 0x040fe40000000000 */
[----:B------:R-:W-:Y:S01]  /*22c0*/  FADD R47, R47, R70 ;  /* 0x000000462f2f7221 */ /* 0x000fe20000000000 */
[----:B------:R-:W-:Y:S02]  /*22d0*/  VIADD R21, R2, 0x30000 ;  /* 0x0003000002157836 */ /* 0x000fe40000000000 */
[----:B------:R-:W-:Y:S01]  /*22e0*/  FADD R42, R42, R73 ;  /* 0x000000492a2a7221 */ /* 0x000fe20000000000 */
[C---:B------:R-:W-:Y:S01]  /*22f0*/  VIADD R23, R2.reuse, 0x3c000 ;  /* 0x0003c00002177836 */ /* 0x040fe20000000000 */
[----:B------:R-:W-:Y:S01]  /*2300*/  F2FP.BF16.F32.PACK_AB R16, R17, R16 ;  /* 0x000000101110723e */ /* 0x000fe200000010ff */
[----:B------:R-:W-:-:S02]  /*2310*/  VIADD R25, R2, 0x48000 ;  /* 0x0004800002197836 */ /* 0x000fc40000000000 */
[----:B------:R-:W-:Y:S02]  /*2320*/  VIADD R35, R2, 0x54000 ;  /* 0x0005400002237836 */ /* 0x000fe40000000000 */
[----:B------:R-:W-:Y:S01]  /*2330*/  FADD R48, R48, R75 ;  /* 0x0000004b30307221 */ /* 0x000fe20000000000 */
[----:B------:R-:W-:Y:S01]  /*2340*/  FADD R51, R51, R34 ;  /* 0x0000002233337221 */ /* 0x000fe20000000000 */
[----:B------:R-:W-:Y:S01]  /*2350*/  IMAD.WIDE R70, R71, 0x2, R6 ;  /* 0x0000000247467825 */ /* 0x000fe200078e0206 */
[----:B------:R-:W-:-:S03]  /*2360*/  F2FP.BF16.F32.PACK_AB R17, R19, R18 ;  /* 0x000000121311723e */ /* 0x000fc600000010ff */
[----:B------:R-:W-:Y:S01]  /*2370*/  FADD R31, R31, R24 ;  /* 0x000000181f1f7221 */ /* 0x000fe20000000000 */
[----:B------:R-:W-:Y:S01]  /*2380*/  F2FP.BF16.F32.PACK_AB R56, R57, R56 ;  /* 0x000000383938723e */ /* 0x000fe200000010ff */
[----:B------:R-:W-:Y:S01]  /*2390*/  FADD R26, R20, R69 ;  /* 0x00000045141a7221 */ /* 0x000fe20000000000 */
[----:B------:R-:W-:Y:S01]  /*23a0*/  FADD R27, R22, R27 ;  /* 0x0000001b161b7221 */ /* 0x000fe20000000000 */
[--C-:B------:R-:W-:Y:S01]  /*23b0*/  IMAD.WIDE R12, R13, 0x2, R6.reuse ;  /* 0x000000020d0c7825 */ /* 0x100fe200078e0206 */
[----:B------:R-:W-:Y:S02]  /*23c0*/  F2FP.BF16.F32.PACK_AB R18, R5, R0 ;  /* 0x000000000512723e */ /* 0x000fe400000010ff */
[----:B------:R-:W-:Y:S01]  /*23d0*/  F2FP.BF16.F32.PACK_AB R19, R52, R3 ;  /* 0x000000033413723e */ /* 0x000fe200000010ff */
[--C-:B------:R-:W-:Y:S01]  /*23e0*/  IMAD.WIDE R14, R15, 0x2, R6.reuse ;  /* 0x000000020f0e7825 */ /* 0x100fe200078e0206 */
[----:B------:R-:W-:Y:S02]  /*23f0*/  F2FP.BF16.F32.PACK_AB R57, R59, R58 ;  /* 0x0000003a3b39723e */ /* 0x000fe400000010ff */
[----:B------:R-:W-:Y:S01]  /*2400*/  F2FP.BF16.F32.PACK_AB R58, R61, R60 ;  /* 0x0000003c3d3a723e */ /* 0x000fe200000010ff */
[----:B------:R-:W-:Y:S01]  /*2410*/  IMAD.WIDE R20, R21, 0x2, R6 ;  /* 0x0000000215147825 */ /* 0x000fe200078e0206 */
[----:B------:R-:W-:-:S02]  /*2420*/  F2FP.BF16.F32.PACK_AB R59, R63, R62 ;  /* 0x0000003e3f3b723e */ /* 0x000fc400000010ff */
[----:B------:R-:W-:Y:S01]  /*2430*/  F2FP.BF16.F32.PACK_AB R4, R64, R53 ;  /* 0x000000354004723e */ /* 0x000fe200000010ff */
        /* <DEDUP_REMOVED lines=9> */
[----:B------:R1:W-:Y:S01]  /*24d0*/  @P6 STG.E.128 desc[UR22][R70.64], R8 ;  /* 0x0000000846006986 */ /* 0x0003e2000c101d16 */
[----:B------:R-:W-:Y:S02]  /*24e0*/  F2FP.BF16.F32.PACK_AB R38, R45, R44 ;  /* 0x0000002c2d26723e */ /* 0x000fe400000010ff */
[----:B------:R-:W-:Y:S02]  /*24f0*/  F2FP.BF16.F32.PACK_AB R39, R47, R46 ;  /* 0x0000002e2f27723e */ /* 0x000fe400000010ff */
[----:B------:R-:W-:Y:S01]  /*2500*/  F2FP.BF16.F32.PACK_AB R41, R43, R42 ;  /* 0x0000002a2b29723e */ /* 0x000fe200000010ff */
[----:B------:R1:W-:Y:S01]  /*2510*/  @P5 STG.E.128 desc[UR22][R12.64], R16 ;  /* 0x000000100c005986 */ /* 0x0003e2000c101d16 */
[----:B------:R-:W-:Y:S02]  /*2520*/  F2FP.BF16.F32.PACK_AB R42, R49, R48 ;  /* 0x00000030312a723e */ /* 0x000fe400000010ff */
[----:B------:R-:W-:Y:S01]  /*2530*/  F2FP.BF16.F32.PACK_AB R43, R51, R50 ;  /* 0x00000032332b723e */ /* 0x000fe200000010ff */
[----:B------:R1:W-:Y:S01]  /*2540*/  @P4 STG.E.128 desc[UR22][R14.64], R56 ;  /* 0x000000380e004986 */ /* 0x0003e2000c101d16 */
[----:B------:R-:W-:-:S03]  /*2550*/  F2FP.BF16.F32.PACK_AB R28, R29, R28 ;  /* 0x0000001c1d1c723e */ /* 0x000fc600000010ff */
[----:B------:R1:W-:Y:S01]  /*2560*/  @P3 STG.E.128 desc[UR22][R20.64], R4 ;  /* 0x0000000414003986 */ /* 0x0003e2000c101d16 */
[----:B------:R-:W-:-:S03]  /*2570*/  F2FP.BF16.F32.PACK_AB R29, R31, R30 ;  /* 0x0000001e1f1d723e */ /* 0x000fc600000010ff */
[----:B------:R1:W-:Y:S01]  /*2580*/  @P2 STG.E.128 desc[UR22][R22.64], R36 ;  /* 0x0000002416002986 */ /* 0x0003e2000c101d16 */
[----:B------:R-:W-:-:S03]  /*2590*/  F2FP.BF16.F32.PACK_AB R30, R33, R26 ;  /* 0x0000001a211e723e */ /* 0x000fc600000010ff */
[----:B------:R1:W-:Y:S01]  /*25a0*/  @P1 STG.E.128 desc[UR22][R24.64], R40 ;  /* 0x0000002818001986 */ /* 0x0003e2000c101d16 */
[----:B------:R-:W-:Y:S01]  /*25b0*/  F2FP.BF16.F32.PACK_AB R31, R32, R27 ;  /* 0x0000001b201f723e */ /* 0x000fe200000010ff */
[----:B------:R-:W-:Y:S06]  /*25c0*/  @!P0 EXIT ;  /* 0x000000000000894d */ /* 0x000fec0003800000 */
[----:B------:R-:W-:Y:S01]  /*25d0*/  STG.E.128 desc[UR22][R34.64], R28 ;  /* 0x0000001c22007986 */ /* 0x000fe2000c101d16 */
[----:B------:R-:W-:Y:S05]  /*25e0*/  EXIT ;  /* 0x000000000000794d */ /* 0x000fea0003800000 */
.L_x_1:
[----:B------:R-:W-:-:S00]  /*25f0*/  BRA `(.L_x_1) ;  /* 0xfffffffc00fc7947 */ /* 0x000fc0000383ffff */
[----:B------:R-:W-:-:S00]  /*2600*/  NOP ;  /* 0x0000000000007918 */ /* 0x000fc00000000000 */
[----:B------:R-:W-:-:S00]  /*2610*/  NOP ;  /* 0x0000000000007918 */ /* 0x000fc00000000000 */
[----:B------:R-:W-:-:S00]  /*2620*/  NOP ;  /* 0x0000000000007918 */ /* 0x000fc00000000000 */
[----:B------:R-:W-:-:S00]  /*2630*/  NOP ;  /* 0x0000000000007918 */ /* 0x000fc00000000000 */
[----:B------:R-:W-:-:S00]  /*2640*/  NOP ;  /* 0x0000000000007918 */ /* 0x000fc00000000000 */
[----:B------:R-:W-:-:S00]  /*2650*/  NOP ;  /* 0x0000000000007918 */ /* 0x000fc00000000000 */
[----:B------:R-:W-:-:S00]  /*2660*/  NOP ;  /* 0x0000000000007918 */ /* 0x000fc00000000000 */
[----:B------:R-:W-:-:S00]  /*2670*/  NOP ;  /* 0x0000000000007918 */ /* 0x000fc00000000000 */
.L_x_2:


//--------------------- .nv.shared.triton_mm      --------------------------
	.section	.nv.shared.triton_mm,"aw",@nobits
	.sectionflags	@""
	.align	16
	.zero		1024


//--------------------- .nv.constant0.triton_mm   --------------------------
	.section	.nv.constant0.triton_mm,"a",@progbits
	.sectionflags	@""
	.align	4
.nv.constant0.triton_mm:
	.zero		560
